	.target	sm_100a

	.elftype	@"ET_EXEC"


//--------------------- .note.nv.tkinfo           --------------------------
	.section	.note.nv.tkinfo,"",@"SHT_NOTE"
	.sectionflags	@"SHF_NOTE_NV_TKINFO"
	.tkinfo
        /*0018*/ 	.word	0x00000002
        /*0030*/ 	.string	""
        /*0030*/ 	.string	"ptxas"
        /*0030*/ 	.string	"Cuda compilation tools, release 13.0, V13.0.88"
        /*0030*/ 	.string	"Build cuda_13.0.r13.0/compiler.36424714_0"
        /*0030*/ 	.string	"-arch sm_100a -m 64 "



//--------------------- .note.nv.cuinfo           --------------------------
	.section	.note.nv.cuinfo,"",@"SHT_NOTE"
	.sectionflags	@"SHF_NOTE_NV_CUINFO"
        /*0018*/ 	.short	0x0002
        /*001a*/ 	.short	0x0064
        /*001c*/ 	.short	0x0082
	.zero		2


//--------------------- .nv.info                  --------------------------
	.section	.nv.info,"",@"SHT_CUDA_INFO"
	.align	4


	//----- nvinfo : EIATTR_REGCOUNT
	.align		4
        /*0000*/ 	.byte	0x04, 0x2f
        /*0002*/ 	.short	(.L_19 - .L_18)
	.align		4
.L_18:
        /*0004*/ 	.word	index@(_ZN7cutlass13device_kernelINS_4gemm6kernel13GemmUniversalIN4cute5tupleIJiiiiEEENS1_10collective13CollectiveMmaINS1_41MainloopSm100TmaUmmaWarpSpecializedSparseILi3ELi2ELi2ENS5_IJNS4_1CILi1EEESB_SB_EEEEENS5_IJNSA_ILi128EEESE_SE_EEENS_10bfloat16_tENS5_IJNS4_6LayoutINS5_IJiNS5_IJNSA_ILi2EEEiEEEiEEENS5_IJlNS5_IJSB_SI_EEElEEEEENSH_INS5_IJNS5_IJNS5_IJNSA_ILi8EEESI_SO_EEEiEEENS5_IJNS5_IJNSA_ILi16EEESI_NSA_ILi4EEEEEEiEEEiEEENS5_IJNS5_IJNS5_IJSE_SR_NSA_ILi2048EEEEEENSA_ILi16384EEEEEENS5_IJNS5_IJSB_NSA_ILi1024EEENSA_ILi32EEEEEElEEElEEEEEEEESG_NS5_IJlSB_lEEENS4_8TiledMMAINS4_8MMA_AtomIJNS4_27SM100_MMA_F16BF16_SS_SPARSEISG_SG_fLi128ELi128ELNS4_4UMMA5MajorE0ELS1C_0ELNS1B_7ScaleInE0ELS1D_0EEEEEENSH_ISC_NS5_IJNSA_ILi0EEES1G_S1G_EEEEENS5_IJNS4_10UnderscoreES1J_S1J_EEEEENS4_13SM90_TMA_LOADENS4_14ComposedLayoutINS4_7SwizzleILi3ELi4ELi3EEENS4_25smem_sparse_ptr_flag_bitsILi2ELi16EEENSH_INS5_IJNS5_IJSB_SO_EEENS5_IJSI_NSA_ILi64EEEEEEEEENS5_IJNS5_IJS1G_SE_EEESL_EEEEEEEvNS4_8identityES1M_NS1N_IS1P_NS4_18smem_ptr_flag_bitsILi16EEENSH_INS5_IJSO_S1T_EEENS5_IJS1T_SB_EEEEEEEvS20_EENS_8epilogue10collective18CollectiveEpilogueINS28_23Sm100TmaWarpSpecializedILi4ELi2ELi32ELb1ELb0EEEJSF_NS5_IJNSH_ISE_SB_EENSH_IS11_SB_EEEEEfNS5_IJSB_llEEEfS2G_NS28_6fusion15FusionCallbacksIS2C_NS2H_17LinearCombinationIffffLNS_15FloatRoundStyleE2EEESF_S2F_JEEENS4_5SM1004TMEM4LOAD26SM100_TMEM_LOAD_32dp32b32xES1M_NS1N_INS1O_ILi2ELi5ELi2EEENS21_ILi32EEENSH_INS5_IJS11_SS_EEENS5_IJSB_S11_EEEEEEENS4_39AutoVectorizingCopyWithAssumedAlignmentILi128EEENS4_14SM90_TMA_STOREES2W_S2Y_S2Y_EEEvvEEEEvNT_6ParamsE)
        /*0008*/ 	.word	0x00000075


	//----- nvinfo : EIATTR_FRAME_SIZE
	.align		4
.L_19:
        /*000c*/ 	.byte	0x04, 0x11
        /*000e*/ 	.short	(.L_21 - .L_20)
	.align		4
.L_20:
        /*0010*/ 	.word	index@($__internal_2_$__cuda_sm10x_tcgen05_guardrail_trap_unallocated_columns_being_dealloced)
        /*0014*/ 	.word	0x00000000


	//----- nvinfo : EIATTR_FRAME_SIZE
	.align		4
.L_21:
        /*0018*/ 	.byte	0x04, 0x11
        /*001a*/ 	.short	(.L_23 - .L_22)
	.align		4
.L_22:
        /*001c*/ 	.word	index@($__internal_1_$__cuda_sm10x_tcgen05_guardrail_trap_phase_invalid_during_alloc)
        /*0020*/ 	.word	0x00000000


	//----- nvinfo : EIATTR_FRAME_SIZE
	.align		4
.L_23:
        /*0024*/ 	.byte	0x04, 0x11
        /*0026*/ 	.short	(.L_25 - .L_24)
	.align		4
.L_24:
        /*0028*/ 	.word	index@($__internal_0_$__cuda_sm10x_tcgen05_guardrail_trap_col_being_dealloced_not_returned_by_alloc)
        /*002c*/ 	.word	0x00000000


	//----- nvinfo : EIATTR_FRAME_SIZE
	.align		4
.L_25:
        /*0030*/ 	.byte	0x04, 0x11
        /*0032*/ 	.short	(.L_27 - .L_26)
	.align		4
.L_26:
        /*0034*/ 	.word	index@(_ZN7cutlass13device_kernelINS_4gemm6kernel13GemmUniversalIN4cute5tupleIJiiiiEEENS1_10collective13CollectiveMmaINS1_41MainloopSm100TmaUmmaWarpSpecializedSparseILi3ELi2ELi2ENS5_IJNS4_1CILi1EEESB_SB_EEEEENS5_IJNSA_ILi128EEESE_SE_EEENS_10bfloat16_tENS5_IJNS4_6LayoutINS5_IJiNS5_IJNSA_ILi2EEEiEEEiEEENS5_IJlNS5_IJSB_SI_EEElEEEEENSH_INS5_IJNS5_IJNS5_IJNSA_ILi8EEESI_SO_EEEiEEENS5_IJNS5_IJNSA_ILi16EEESI_NSA_ILi4EEEEEEiEEEiEEENS5_IJNS5_IJNS5_IJSE_SR_NSA_ILi2048EEEEEENSA_ILi16384EEEEEENS5_IJNS5_IJSB_NSA_ILi1024EEENSA_ILi32EEEEEElEEElEEEEEEEESG_NS5_IJlSB_lEEENS4_8TiledMMAINS4_8MMA_AtomIJNS4_27SM100_MMA_F16BF16_SS_SPARSEISG_SG_fLi128ELi128ELNS4_4UMMA5MajorE0ELS1C_0ELNS1B_7ScaleInE0ELS1D_0EEEEEENSH_ISC_NS5_IJNSA_ILi0EEES1G_S1G_EEEEENS5_IJNS4_10UnderscoreES1J_S1J_EEEEENS4_13SM90_TMA_LOADENS4_14ComposedLayoutINS4_7SwizzleILi3ELi4ELi3EEENS4_25smem_sparse_ptr_flag_bitsILi2ELi16EEENSH_INS5_IJNS5_IJSB_SO_EEENS5_IJSI_NSA_ILi64EEEEEEEEENS5_IJNS5_IJS1G_SE_EEESL_EEEEEEEvNS4_8identityES1M_NS1N_IS1P_NS4_18smem_ptr_flag_bitsILi16EEENSH_INS5_IJSO_S1T_EEENS5_IJS1T_SB_EEEEEEEvS20_EENS_8epilogue10collective18CollectiveEpilogueINS28_23Sm100TmaWarpSpecializedILi4ELi2ELi32ELb1ELb0EEEJSF_NS5_IJNSH_ISE_SB_EENSH_IS11_SB_EEEEEfNS5_IJSB_llEEEfS2G_NS28_6fusion15FusionCallbacksIS2C_NS2H_17LinearCombinationIffffLNS_15FloatRoundStyleE2EEESF_S2F_JEEENS4_5SM1004TMEM4LOAD26SM100_TMEM_LOAD_32dp32b32xES1M_NS1N_INS1O_ILi2ELi5ELi2EEENS21_ILi32EEENSH_INS5_IJS11_SS_EEENS5_IJSB_S11_EEEEEEENS4_39AutoVectorizingCopyWithAssumedAlignmentILi128EEENS4_14SM90_TMA_STOREES2W_S2Y_S2Y_EEEvvEEEEvNT_6ParamsE)
        /*0038*/ 	.word	0x00000000


	//----- nvinfo : EIATTR_MIN_STACK_SIZE
	.align		4
.L_27:
        /*003c*/ 	.byte	0x04, 0x12
        /*003e*/ 	.short	(.L_29 - .L_28)
	.align		4
.L_28:
        /*0040*/ 	.word	index@(_ZN7cutlass13device_kernelINS_4gemm6kernel13GemmUniversalIN4cute5tupleIJiiiiEEENS1_10collective13CollectiveMmaINS1_41MainloopSm100TmaUmmaWarpSpecializedSparseILi3ELi2ELi2ENS5_IJNS4_1CILi1EEESB_SB_EEEEENS5_IJNSA_ILi128EEESE_SE_EEENS_10bfloat16_tENS5_IJNS4_6LayoutINS5_IJiNS5_IJNSA_ILi2EEEiEEEiEEENS5_IJlNS5_IJSB_SI_EEElEEEEENSH_INS5_IJNS5_IJNS5_IJNSA_ILi8EEESI_SO_EEEiEEENS5_IJNS5_IJNSA_ILi16EEESI_NSA_ILi4EEEEEEiEEEiEEENS5_IJNS5_IJNS5_IJSE_SR_NSA_ILi2048EEEEEENSA_ILi16384EEEEEENS5_IJNS5_IJSB_NSA_ILi1024EEENSA_ILi32EEEEEElEEElEEEEEEEESG_NS5_IJlSB_lEEENS4_8TiledMMAINS4_8MMA_AtomIJNS4_27SM100_MMA_F16BF16_SS_SPARSEISG_SG_fLi128ELi128ELNS4_4UMMA5MajorE0ELS1C_0ELNS1B_7ScaleInE0ELS1D_0EEEEEENSH_ISC_NS5_IJNSA_ILi0EEES1G_S1G_EEEEENS5_IJNS4_10UnderscoreES1J_S1J_EEEEENS4_13SM90_TMA_LOADENS4_14ComposedLayoutINS4_7SwizzleILi3ELi4ELi3EEENS4_25smem_sparse_ptr_flag_bitsILi2ELi16EEENSH_INS5_IJNS5_IJSB_SO_EEENS5_IJSI_NSA_ILi64EEEEEEEEENS5_IJNS5_IJS1G_SE_EEESL_EEEEEEEvNS4_8identityES1M_NS1N_IS1P_NS4_18smem_ptr_flag_bitsILi16EEENSH_INS5_IJSO_S1T_EEENS5_IJS1T_SB_EEEEEEEvS20_EENS_8epilogue10collective18CollectiveEpilogueINS28_23Sm100TmaWarpSpecializedILi4ELi2ELi32ELb1ELb0EEEJSF_NS5_IJNSH_ISE_SB_EENSH_IS11_SB_EEEEEfNS5_IJSB_llEEEfS2G_NS28_6fusion15FusionCallbacksIS2C_NS2H_17LinearCombinationIffffLNS_15FloatRoundStyleE2EEESF_S2F_JEEENS4_5SM1004TMEM4LOAD26SM100_TMEM_LOAD_32dp32b32xES1M_NS1N_INS1O_ILi2ELi5ELi2EEENS21_ILi32EEENSH_INS5_IJS11_SS_EEENS5_IJSB_S11_EEEEEEENS4_39AutoVectorizingCopyWithAssumedAlignmentILi128EEENS4_14SM90_TMA_STOREES2W_S2Y_S2Y_EEEvvEEEEvNT_6ParamsE)
        /*0044*/ 	.word	0x00000000
.L_29:


//--------------------- .nv.compat                --------------------------
	.section	.nv.compat,"",@"SHT_CUDA_COMPAT_INFO"
	.align	4
        /*0000*/ 	.byte	0x02, 0x09, 0x01, 0x00, 0x02, 0x02, 0x02, 0x00, 0x02, 0x05, 0x05, 0x00, 0x03, 0x07, 0x01, 0x01
        /*0010*/ 	.byte	0x02, 0x03, 0x01, 0x00, 0x02, 0x06, 0x01, 0x00, 0x04, 0x0b, 0x08, 0x00, 0x09, 0x00, 0x00, 0x00
        /*0020*/ 	.byte	0x00, 0x00, 0x00, 0x00


//--------------------- .nv.info._ZN7cutlass13device_kernelINS_4gemm6kernel13GemmUniversalIN4cute5tupleIJiiiiEEENS1_10collective13CollectiveMmaINS1_41MainloopSm100TmaUmmaWarpSpecializedSparseILi3ELi2ELi2ENS5_IJNS4_1CILi1EEESB_SB_EEEEENS5_IJNSA_ILi128EEESE_SE_EEENS_10bfloat16_tENS5_IJNS4_6LayoutINS5_IJiNS5_IJNSA_ILi2EEEiEEEiEEENS5_IJlNS5_IJSB_SI_EEElEEEEENSH_INS5_IJNS5_IJNS5_IJNSA_ILi8EEESI_SO_EEEiEEENS5_IJNS5_IJNSA_ILi16EEESI_NSA_ILi4EEEEEEiEEEiEEENS5_IJNS5_IJNS5_IJSE_SR_NSA_ILi2048EEEEEENSA_ILi16384EEEEEENS5_IJNS5_IJSB_NSA_ILi1024EEENSA_ILi32EEEEEElEEElEEEEEEEESG_NS5_IJlSB_lEEENS4_8TiledMMAINS4_8MMA_AtomIJNS4_27SM100_MMA_F16BF16_SS_SPARSEISG_SG_fLi128ELi128ELNS4_4UMMA5MajorE0ELS1C_0ELNS1B_7ScaleInE0ELS1D_0EEEEEENSH_ISC_NS5_IJNSA_ILi0EEES1G_S1G_EEEEENS5_IJNS4_10UnderscoreES1J_S1J_EEEEENS4_13SM90_TMA_LOADENS4_14ComposedLayoutINS4_7SwizzleILi3ELi4ELi3EEENS4_25smem_sparse_ptr_flag_bitsILi2ELi16EEENSH_INS5_IJNS5_IJSB_SO_EEENS5_IJSI_NSA_ILi64EEEEEEEEENS5_IJNS5_IJS1G_SE_EEESL_EEEEEEEvNS4_8identityES1M_NS1N_IS1P_NS4_18smem_ptr_flag_bitsILi16EEENSH_INS5_IJSO_S1T_EEENS5_IJS1T_SB_EEEEEEEvS20_EENS_8epilogue10collective18CollectiveEpilogueINS28_23Sm100TmaWarpSpecializedILi4ELi2ELi32ELb1ELb0EEEJSF_NS5_IJNSH_ISE_SB_EENSH_IS11_SB_EEEEEfNS5_IJSB_llEEEfS2G_NS28_6fusion15FusionCallbacksIS2C_NS2H_17LinearCombinationIffffLNS_15FloatRoundStyleE2EEESF_S2F_JEEENS4_5SM1004TMEM4LOAD26SM100_TMEM_LOAD_32dp32b32xES1M_NS1N_INS1O_ILi2ELi5ELi2EEENS21_ILi32EEENSH_INS5_IJS11_SS_EEENS5_IJSB_S11_EEEEEEENS4_39AutoVectorizingCopyWithAssumedAlignmentILi128EEENS4_14SM90_TMA_STOREES2W_S2Y_S2Y_EEEvvEEEEvNT_6ParamsE --------------------------
	.section	.nv.info._ZN7cutlass13device_kernelINS_4gemm6kernel13GemmUniversalIN4cute5tupleIJiiiiEEENS1_10collective13CollectiveMmaINS1_41MainloopSm100TmaUmmaWarpSpecializedSparseILi3ELi2ELi2ENS5_IJNS4_1CILi1EEESB_SB_EEEEENS5_IJNSA_ILi128EEESE_SE_EEENS_10bfloat16_tENS5_IJNS4_6LayoutINS5_IJiNS5_IJNSA_ILi2EEEiEEEiEEENS5_IJlNS5_IJSB_SI_EEElEEEEENSH_INS5_IJNS5_IJNS5_IJNSA_ILi8EEESI_SO_EEEiEEENS5_IJNS5_IJNSA_ILi16EEESI_NSA_ILi4EEEEEEiEEEiEEENS5_IJNS5_IJNS5_IJSE_SR_NSA_ILi2048EEEEEENSA_ILi16384EEEEEENS5_IJNS5_IJSB_NSA_ILi1024EEENSA_ILi32EEEEEElEEElEEEEEEEESG_NS5_IJlSB_lEEENS4_8TiledMMAINS4_8MMA_AtomIJNS4_27SM100_MMA_F16BF16_SS_SPARSEISG_SG_fLi128ELi128ELNS4_4UMMA5MajorE0ELS1C_0ELNS1B_7ScaleInE0ELS1D_0EEEEEENSH_ISC_NS5_IJNSA_ILi0EEES1G_S1G_EEEEENS5_IJNS4_10UnderscoreES1J_S1J_EEEEENS4_13SM90_TMA_LOADENS4_14ComposedLayoutINS4_7SwizzleILi3ELi4ELi3EEENS4_25smem_sparse_ptr_flag_bitsILi2ELi16EEENSH_INS5_IJNS5_IJSB_SO_EEENS5_IJSI_NSA_ILi64EEEEEEEEENS5_IJNS5_IJS1G_SE_EEESL_EEEEEEEvNS4_8identityES1M_NS1N_IS1P_NS4_18smem_ptr_flag_bitsILi16EEENSH_INS5_IJSO_S1T_EEENS5_IJS1T_SB_EEEEEEEvS20_EENS_8epilogue10collective18CollectiveEpilogueINS28_23Sm100TmaWarpSpecializedILi4ELi2ELi32ELb1ELb0EEEJSF_NS5_IJNSH_ISE_SB_EENSH_IS11_SB_EEEEEfNS5_IJSB_llEEEfS2G_NS28_6fusion15FusionCallbacksIS2C_NS2H_17LinearCombinationIffffLNS_15FloatRoundStyleE2EEESF_S2F_JEEENS4_5SM1004TMEM4LOAD26SM100_TMEM_LOAD_32dp32b32xES1M_NS1N_INS1O_ILi2ELi5ELi2EEENS21_ILi32EEENSH_INS5_IJS11_SS_EEENS5_IJSB_S11_EEEEEEENS4_39AutoVectorizingCopyWithAssumedAlignmentILi128EEENS4_14SM90_TMA_STOREES2W_S2Y_S2Y_EEEvvEEEEvNT_6ParamsE,"",@"SHT_CUDA_INFO"
	.sectionflags	@""
	.align	4


	//----- nvinfo : EIATTR_CUDA_API_VERSION
	.align		4
        /*0000*/ 	.byte	0x04, 0x37
        /*0002*/ 	.short	(.L_31 - .L_30)
.L_30:
        /*0004*/ 	.word	0x00000082


	//----- nvinfo : EIATTR_KPARAM_INFO
	.align		4
.L_31:
        /*0008*/ 	.byte	0x04, 0x17
        /*000a*/ 	.short	(.L_33 - .L_32)
.L_32:
        /*000c*/ 	.word	0x00000000
        /*0010*/ 	.short	0x0000
        /*0012*/ 	.short	0x0000
        /*0014*/ 	.byte	0x00, 0xf0, 0x01, 0x28


	//----- nvinfo : EIATTR_AT_ENTRY_FRAGMENTS
	.align		4
.L_33:
        /*0018*/ 	.byte	0x04, 0x4f
        /*001a*/ 	.short	(.L_35 - .L_34)


	//   ....[0]....
.L_34:
        /*001c*/ 	.word	0x00000006


	//----- nvinfo : EIATTR_RESERVED_SMEM_USED
	.align		4
.L_35:
        /*0020*/ 	.byte	0x01, 0x41
	.zero		2


	//----- nvinfo : EIATTR_SPARSE_MMA_MASK
	.align		4
        /*0024*/ 	.byte	0x03, 0x50
        /*0026*/ 	.short	0x0040


	//----- nvinfo : EIATTR_TCGEN05_1CTA_USED
	.align		4
        /*0028*/ 	.byte	0x01, 0x51
	.zero		2


	//----- nvinfo : EIATTR_MAXREG_COUNT
	.align		4
        /*002c*/ 	.byte	0x03, 0x1b
        /*002e*/ 	.short	0x00ff


	//----- nvinfo : EIATTR_NUM_BARRIERS
	.align		4
        /*0030*/ 	.byte	0x02, 0x4c
        /*0032*/ 	.byte	0x07
	.zero		1


	//----- nvinfo : EIATTR_EXTERNS
	.align		4
        /*0034*/ 	.byte	0x04, 0x0f
        /*0036*/ 	.short	(.L_37 - .L_36)


	//   ....[0]....
	.align		4
.L_36:
        /*0038*/ 	.word	index@(__assertfail)


	//----- nvinfo : EIATTR_MERCURY_ISA_VERSION
	.align		4
.L_37:
        /*003c*/ 	.byte	0x03, 0x5f
        /*003e*/ 	.short	0x0101


	//----- nvinfo : EIATTR_INT_WARP_WIDE_INSTR_OFFSETS
	.align		4
        /*0040*/ 	.byte	0x04, 0x31
        /*0042*/ 	.short	(.L_39 - .L_38)


	//   ....[0]....
.L_38:
        /*0044*/ 	.word	0x00001ae0


	//   ....[1]....
        /*0048*/ 	.word	0x000034a0


	//   ....[2]....
        /*004c*/ 	.word	0x000034c0


	//   ....[3]....
        /*0050*/ 	.word	0x000034f0


	//   ....[4]....
        /*0054*/ 	.word	0x00003df0


	//   ....[5]....
        /*0058*/ 	.word	0x00003e10


	//   ....[6]....
        /*005c*/ 	.word	0x00003eb0


	//   ....[7]....
        /*0060*/ 	.word	0x00003f50


	//   ....[8]....
        /*0064*/ 	.word	0x00004010


	//   ....[9]....
        /*0068*/ 	.word	0x00004090


	//   ....[10]....
        /*006c*/ 	.word	0x000040b0


	//   ....[11]....
        /*0070*/ 	.word	0x00004180


	//   ....[12]....
        /*0074*/ 	.word	0x00004210


	//   ....[13]....
        /*0078*/ 	.word	0x000042d0


	//   ....[14]....
        /*007c*/ 	.word	0x00004360


	//   ....[15]....
        /*0080*/ 	.word	0x00004380


	//   ....[16]....
        /*0084*/ 	.word	0x000044b0


	//   ....[17]....
        /*0088*/ 	.word	0x00004510


	//   ....[18]....
        /*008c*/ 	.word	0x000045c0


	//   ....[19]....
        /*0090*/ 	.word	0x00004710


	//   ....[20]....
        /*0094*/ 	.word	0x00004770


	//   ....[21]....
        /*0098*/ 	.word	0x00004790


	//   ....[22]....
        /*009c*/ 	.word	0x000047b0


	//   ....[23]....
        /*00a0*/ 	.word	0x000049a0


	//----- nvinfo : EIATTR_COOP_GROUP_MASK_REGIDS
	.align		4
.L_39:
        /*00a4*/ 	.byte	0x04, 0x29
        /*00a6*/ 	.short	(.L_41 - .L_40)


	//   ....[0]....
.L_40:
        /*00a8*/ 	.word	0xffffffff


	//   ....[1]....
        /*00ac*/ 	.word	0xffffffff


	//   ....[2]....
        /*00b0*/ 	.word	0xffffffff


	//   ....[3]....
        /*00b4*/ 	.word	0xffffffff


	//   ....[4]....
        /*00b8*/ 	.word	0xffffffff


	//   ....[5]....
        /*00bc*/ 	.word	0xffffffff


	//   ....[6]....
        /*00c0*/ 	.word	0xffffffff


	//   ....[7]....
        /*00c4*/ 	.word	0xffffffff


	//   ....[8]....
        /*00c8*/ 	.word	0xffffffff


	//   ....[9]....
        /*00cc*/ 	.word	0xffffffff


	//   ....[10]....
        /*00d0*/ 	.word	0xffffffff


	//   ....[11]....
        /*00d4*/ 	.word	0xffffffff


	//   ....[12]....
        /*00d8*/ 	.word	0xffffffff


	//----- nvinfo : EIATTR_COOP_GROUP_INSTR_OFFSETS
	.align		4
.L_41:
        /*00dc*/ 	.byte	0x04, 0x28
        /*00de*/ 	.short	(.L_43 - .L_42)


	//   ....[0]....
.L_42:
        /*00e0*/ 	.word	0x00000090


	//   ....[1]....
        /*00e4*/ 	.word	0x00000500


	//   ....[2]....
        /*00e8*/ 	.word	0x00000640


	//   ....[3]....
        /*00ec*/ 	.word	0x000007e0


	//   ....[4]....
        /*00f0*/ 	.word	0x000008e0


	//   ....[5]....
        /*00f4*/ 	.word	0x00000a50


	//   ....[6]....
        /*00f8*/ 	.word	0x00000bb0


	//   ....[7]....
        /*00fc*/ 	.word	0x000019d0


	//   ....[8]....
        /*0100*/ 	.word	0x00002720


	//   ....[9]....
        /*0104*/ 	.word	0x00002930


	//   ....[10]....
        /*0108*/ 	.word	0x00002960


	//   ....[11]....
        /*010c*/ 	.word	0x00003380


	//   ....[12]....
        /*0110*/ 	.word	0x000035b0


	//----- nvinfo : EIATTR_VRC_CTA_INIT_COUNT
	.align		4
.L_43:
        /*0114*/ 	.byte	0x02, 0x4a
        /*0116*/ 	.byte	0x80
	.zero		1


	//----- nvinfo : EIATTR_SYSCALL_OFFSETS
	.align		4
        /*0118*/ 	.byte	0x04, 0x46
        /*011a*/ 	.short	(.L_45 - .L_44)


	//   ....[0]....
.L_44:
        /*011c*/ 	.word	0x00005430


	//   ....[1]....
        /*0120*/ 	.word	0x00005520


	//   ....[2]....
        /*0124*/ 	.word	0x00005f70


	//   ....[3]....
        /*0128*/ 	.word	0x00006d60


	//   ....[4]....
        /*012c*/ 	.word	0x00007b30


	//   ....[5]....
        /*0130*/ 	.word	0x000088f0


	//----- nvinfo : EIATTR_MBARRIER_INSTR_OFFSETS
	.align		4
.L_45:
        /*0134*/ 	.byte	0x04, 0x39
        /*0136*/ 	.short	(.L_47 - .L_46)


	//   ....[0]....
.L_46:
        /*0138*/ 	.word	0x000005d0
        /*013c*/ 	.word	0x000000ff
        /*0140*/ 	.word	0x00000000
        /*0144*/ 	.short	0x0100
        /*0146*/ 	.byte	0x05
	.zero		1


	//   ....[1]....
        /*0148*/ 	.word	0x000005e0
        /*014c*/ 	.word	0x000000ff
        /*0150*/ 	.word	0x00000018
        /*0154*/ 	.short	0x0100
        /*0156*/ 	.byte	0x05
	.zero		1


	//   ....[2]....
        /*0158*/ 	.word	0x000005f0
        /*015c*/ 	.word	0x000000ff
        /*0160*/ 	.word	0x00000008
        /*0164*/ 	.short	0x0100
        /*0166*/ 	.byte	0x05
	.zero		1


	//   ....[3]....
        /*0168*/ 	.word	0x00000600
        /*016c*/ 	.word	0x000000ff
        /*0170*/ 	.word	0x00000020
        /*0174*/ 	.short	0x0100
        /*0176*/ 	.byte	0x05
	.zero		1


	//   ....[4]....
        /*0178*/ 	.word	0x00000610
        /*017c*/ 	.word	0x000000ff
        /*0180*/ 	.word	0x00000010
        /*0184*/ 	.short	0x0100
        /*0186*/ 	.byte	0x05
	.zero		1


	//   ....[5]....
        /*0188*/ 	.word	0x00000620
        /*018c*/ 	.word	0x000000ff
        /*0190*/ 	.word	0x00000028
        /*0194*/ 	.short	0x0100
        /*0196*/ 	.byte	0x05
	.zero		1


	//   ....[6]....
        /*0198*/ 	.word	0x00000750
        /*019c*/ 	.word	0x000000ff
        /*01a0*/ 	.word	0x00000030
        /*01a4*/ 	.short	0x0100
        /*01a6*/ 	.byte	0x06
	.zero		1


	//   ....[7]....
        /*01a8*/ 	.word	0x00000760
        /*01ac*/ 	.word	0x000000ff
        /*01b0*/ 	.word	0x00000050
        /*01b4*/ 	.short	0x0100
        /*01b6*/ 	.byte	0x06
	.zero		1


	//   ....[8]....
        /*01b8*/ 	.word	0x00000770
        /*01bc*/ 	.word	0x000000ff
        /*01c0*/ 	.word	0x00000038
        /*01c4*/ 	.short	0x0100
        /*01c6*/ 	.byte	0x06
	.zero		1


	//   ....[9]....
        /*01c8*/ 	.word	0x00000780
        /*01cc*/ 	.word	0x000000ff
        /*01d0*/ 	.word	0x00000058
        /*01d4*/ 	.short	0x0100
        /*01d6*/ 	.byte	0x06
	.zero		1


	//   ....[10]....
        /*01d8*/ 	.word	0x00000790
        /*01dc*/ 	.word	0x000000ff
        /*01e0*/ 	.word	0x00000040
        /*01e4*/ 	.short	0x0100
        /*01e6*/ 	.byte	0x06
	.zero		1


	//   ....[11]....
        /*01e8*/ 	.word	0x000007a0
        /*01ec*/ 	.word	0x000000ff
        /*01f0*/ 	.word	0x00000060
        /*01f4*/ 	.short	0x0100
        /*01f6*/ 	.byte	0x06
	.zero		1


	//   ....[12]....
        /*01f8*/ 	.word	0x000007b0
        /*01fc*/ 	.word	0x000000ff
        /*0200*/ 	.word	0x00000048
        /*0204*/ 	.short	0x0100
        /*0206*/ 	.byte	0x06
	.zero		1


	//   ....[13]....
        /*0208*/ 	.word	0x000007c0
        /*020c*/ 	.word	0x000000ff
        /*0210*/ 	.word	0x00000068
        /*0214*/ 	.short	0x0100
        /*0216*/ 	.byte	0x06
	.zero		1


	//   ....[14]....
        /*0218*/ 	.word	0x000008b0
        /*021c*/ 	.word	0x000000ff
        /*0220*/ 	.word	0x00000070
        /*0224*/ 	.short	0x0100
        /*0226*/ 	.byte	0x05
	.zero		1


	//   ....[15]....
        /*0228*/ 	.word	0x000008c0
        /*022c*/ 	.word	0x000000ff
        /*0230*/ 	.word	0x00000078
        /*0234*/ 	.short	0x0100
        /*0236*/ 	.byte	0x05
	.zero		1


	//   ....[16]....
        /*0238*/ 	.word	0x00000a00
        /*023c*/ 	.word	0x000000ff
        /*0240*/ 	.word	0x00000080
        /*0244*/ 	.short	0x0100
        /*0246*/ 	.byte	0x05
	.zero		1


	//   ....[17]....
        /*0248*/ 	.word	0x00000a10
        /*024c*/ 	.word	0x000000ff
        /*0250*/ 	.word	0x00000090
        /*0254*/ 	.short	0x0100
        /*0256*/ 	.byte	0x05
	.zero		1


	//   ....[18]....
        /*0258*/ 	.word	0x00000a20
        /*025c*/ 	.word	0x000000ff
        /*0260*/ 	.word	0x00000088
        /*0264*/ 	.short	0x0100
        /*0266*/ 	.byte	0x05
	.zero		1


	//   ....[19]....
        /*0268*/ 	.word	0x00000a30
        /*026c*/ 	.word	0x000000ff
        /*0270*/ 	.word	0x00000098
        /*0274*/ 	.short	0x0100
        /*0276*/ 	.byte	0x05
	.zero		1


	//   ....[20]....
        /*0278*/ 	.word	0x00000b60
        /*027c*/ 	.word	0x000000ff
        /*0280*/ 	.word	0x000000a0
        /*0284*/ 	.short	0x0100
        /*0286*/ 	.byte	0x06
	.zero		1


	//   ....[21]....
        /*0288*/ 	.word	0x00000b70
        /*028c*/ 	.word	0x000000ff
        /*0290*/ 	.word	0x000000b0
        /*0294*/ 	.short	0x0100
        /*0296*/ 	.byte	0x06
	.zero		1


	//   ....[22]....
        /*0298*/ 	.word	0x00000b80
        /*029c*/ 	.word	0x000000ff
        /*02a0*/ 	.word	0x000000a8
        /*02a4*/ 	.short	0x0100
        /*02a6*/ 	.byte	0x06
	.zero		1


	//   ....[23]....
        /*02a8*/ 	.word	0x00000b90
        /*02ac*/ 	.word	0x000000ff
        /*02b0*/ 	.word	0x000000b8
        /*02b4*/ 	.short	0x0100
        /*02b6*/ 	.byte	0x06
	.zero		1


	//   ....[24]....
        /*02b8*/ 	.word	0x00000c90
        /*02bc*/ 	.word	0x000000ff
        /*02c0*/ 	.word	0x000000c0
        /*02c4*/ 	.short	0x0100
        /*02c6*/ 	.byte	0x05
	.zero		1


	//   ....[25]....
        /*02c8*/ 	.word	0x00000ca0
        /*02cc*/ 	.word	0x000000ff
        /*02d0*/ 	.word	0x000000d0
        /*02d4*/ 	.short	0x0100
        /*02d6*/ 	.byte	0x05
	.zero		1


	//   ....[26]....
        /*02d8*/ 	.word	0x00000cb0
        /*02dc*/ 	.word	0x000000ff
        /*02e0*/ 	.word	0x000000c8
        /*02e4*/ 	.short	0x0100
        /*02e6*/ 	.byte	0x05
	.zero		1


	//   ....[27]....
        /*02e8*/ 	.word	0x00000cc0
        /*02ec*/ 	.word	0x000000ff
        /*02f0*/ 	.word	0x000000d8
        /*02f4*/ 	.short	0x0100
        /*02f6*/ 	.byte	0x05
	.zero		1


	//   ....[28]....
        /*02f8*/ 	.word	0x00001560
        /*02fc*/ 	.word	0x00000004
        /*0300*/ 	.word	0x000000d0
        /*0304*/ 	.short	0x010a
        /*0306*/ 	.byte	0xff
	.zero		1


	//   ....[29]....
        /*0308*/ 	.word	0x00001580
        /*030c*/ 	.word	0x00000004
        /*0310*/ 	.word	0x000000c0
        /*0314*/ 	.short	0x0101
        /*0316*/ 	.byte	0xff
	.zero		1


	//   ....[30]....
        /*0318*/ 	.word	0x00001600
        /*031c*/ 	.word	0x000000ff
        /*0320*/ 	.word	0x00000018
        /*0324*/ 	.short	0x010a
        /*0326*/ 	.byte	0x08
	.zero		1


	//   ....[31]....
        /*0328*/ 	.word	0x00001740
        /*032c*/ 	.word	0x000000ff
        /*0330*/ 	.word	0x00000018
        /*0334*/ 	.short	0x010a
        /*0336*/ 	.byte	0x21
	.zero		1


	//   ....[32]....
        /*0338*/ 	.word	0x00001850
        /*033c*/ 	.word	0x000000ff
        /*0340*/ 	.word	0x00000018
        /*0344*/ 	.short	0x010a
        /*0346*/ 	.byte	0x08
	.zero		1


	//   ....[33]....
        /*0348*/ 	.word	0x000019b0
        /*034c*/ 	.word	0x000000ff
        /*0350*/ 	.word	0x00000078
        /*0354*/ 	.short	0x0101
        /*0356*/ 	.byte	0x05
	.zero		1


	//   ....[34]....
        /*0358*/ 	.word	0x000019e0
        /*035c*/ 	.word	0x00000008
        /*0360*/ 	.word	0x00000080
        /*0364*/ 	.short	0x010a
        /*0366*/ 	.byte	0xff
	.zero		1


	//   ....[35]....
        /*0368*/ 	.word	0x00001ab0
        /*036c*/ 	.word	0x00000008
        /*0370*/ 	.word	0x00000000
        /*0374*/ 	.short	0x0101
        /*0376*/ 	.byte	0xff
	.zero		1


	//   ....[36]....
        /*0378*/ 	.word	0x00002020
        /*037c*/ 	.word	0x000000ff
        /*0380*/ 	.word	0x00000000
        /*0384*/ 	.short	0x010a
        /*0386*/ 	.byte	0x04
	.zero		1


	//   ....[37]....
        /*0388*/ 	.word	0x000020b0
        /*038c*/ 	.word	0x000000ff
        /*0390*/ 	.word	0x00000000
        /*0394*/ 	.short	0x010a
        /*0396*/ 	.byte	0x04
	.zero		1


	//   ....[38]....
        /*0398*/ 	.word	0x00002150
        /*039c*/ 	.word	0x00000000
        /*03a0*/ 	.word	0x00000000
        /*03a4*/ 	.short	0x010a
        /*03a6*/ 	.byte	0xff
	.zero		1


	//   ....[39]....
        /*03a8*/ 	.word	0x00002270
        /*03ac*/ 	.word	0x00000002
        /*03b0*/ 	.word	0x000000c0
        /*03b4*/ 	.short	0x010a
        /*03b6*/ 	.byte	0xff
	.zero		1


	//   ....[40]....
        /*03b8*/ 	.word	0x000022d0
        /*03bc*/ 	.word	0x00000004
        /*03c0*/ 	.word	0x00000000
        /*03c4*/ 	.short	0x0101
        /*03c6*/ 	.byte	0xff
	.zero		1


	//   ....[41]....
        /*03c8*/ 	.word	0x000022f0
        /*03cc*/ 	.word	0x000000ff
        /*03d0*/ 	.word	0x00000090
        /*03d4*/ 	.short	0x010a
        /*03d6*/ 	.byte	0x05
	.zero		1


	//   ....[42]....
        /*03d8*/ 	.word	0x00002410
        /*03dc*/ 	.word	0x00000002
        /*03e0*/ 	.word	0x00000080
        /*03e4*/ 	.short	0x010a
        /*03e6*/ 	.byte	0xff
	.zero		1


	//   ....[43]....
        /*03e8*/ 	.word	0x00002520
        /*03ec*/ 	.word	0x00000002
        /*03f0*/ 	.word	0x00000000
        /*03f4*/ 	.short	0x0101
        /*03f6*/ 	.byte	0xff
	.zero		1


	//   ....[44]....
        /*03f8*/ 	.word	0x000025b0
        /*03fc*/ 	.word	0x000000ff
        /*0400*/ 	.word	0x00000090
        /*0404*/ 	.short	0x0106
        /*0406*/ 	.byte	0x05
	.zero		1


	//   ....[45]....
        /*0408*/ 	.word	0x000025d0
        /*040c*/ 	.word	0x000000ff
        /*0410*/ 	.word	0x00000090
        /*0414*/ 	.short	0x010a
        /*0416*/ 	.byte	0x05
	.zero		1


	//   ....[46]....
        /*0418*/ 	.word	0x00002660
        /*041c*/ 	.word	0x000000ff
        /*0420*/ 	.word	0x00000090
        /*0424*/ 	.short	0x0106
        /*0426*/ 	.byte	0x04
	.zero		1


	//   ....[47]....
        /*0428*/ 	.word	0x000026a0
        /*042c*/ 	.word	0x00000000
        /*0430*/ 	.word	0x00000090
        /*0434*/ 	.short	0x010a
        /*0436*/ 	.byte	0xff
	.zero		1


	//   ....[48]....
        /*0438*/ 	.word	0x00002cb0
        /*043c*/ 	.word	0x00000000
        /*0440*/ 	.word	0x00000080
        /*0444*/ 	.short	0x010a
        /*0446*/ 	.byte	0xff
	.zero		1


	//   ....[49]....
        /*0448*/ 	.word	0x00002dc0
        /*044c*/ 	.word	0x00000003
        /*0450*/ 	.word	0x00000000
        /*0454*/ 	.short	0x0101
        /*0456*/ 	.byte	0xff
	.zero		1


	//   ....[50]....
        /*0458*/ 	.word	0x00002dd0
        /*045c*/ 	.word	0x000000ff
        /*0460*/ 	.word	0x00000000
        /*0464*/ 	.short	0x010a
        /*0466*/ 	.byte	0x05
	.zero		1


	//   ....[51]....
        /*0468*/ 	.word	0x00002df0
        /*046c*/ 	.word	0x000000ff
        /*0470*/ 	.word	0x000000b0
        /*0474*/ 	.short	0x010a
        /*0476*/ 	.byte	0x06
	.zero		1


	//   ....[52]....
        /*0478*/ 	.word	0x00002ec0
        /*047c*/ 	.word	0x000000ff
        /*0480*/ 	.word	0x00000000
        /*0484*/ 	.short	0x010a
        /*0486*/ 	.byte	0x05
	.zero		1


	//   ....[53]....
        /*0488*/ 	.word	0x00002ff0
        /*048c*/ 	.word	0x000000ff
        /*0490*/ 	.word	0x00000000
        /*0494*/ 	.short	0x010a
        /*0496*/ 	.byte	0x1c
	.zero		1


	//   ....[54]....
        /*0498*/ 	.word	0x000032d0
        /*049c*/ 	.word	0x000000ff
        /*04a0*/ 	.word	0x00000000
        /*04a4*/ 	.short	0x010a
        /*04a6*/ 	.byte	0x06
	.zero		1


	//   ....[55]....
        /*04a8*/ 	.word	0x00003360
        /*04ac*/ 	.word	0x000000ff
        /*04b0*/ 	.word	0x00000000
        /*04b4*/ 	.short	0x010a
        /*04b6*/ 	.byte	0x07
	.zero		1


	//   ....[56]....
        /*04b8*/ 	.word	0x000037a0
        /*04bc*/ 	.word	0x00000000
        /*04c0*/ 	.word	0x00000080
        /*04c4*/ 	.short	0x010a
        /*04c6*/ 	.byte	0xff
	.zero		1


	//   ....[57]....
        /*04c8*/ 	.word	0x00003860
        /*04cc*/ 	.word	0x00000000
        /*04d0*/ 	.word	0x00000000
        /*04d4*/ 	.short	0x0101
        /*04d6*/ 	.byte	0xff
	.zero		1


	//   ....[58]....
        /*04d8*/ 	.word	0x00003b80
        /*04dc*/ 	.word	0x000000ff
        /*04e0*/ 	.word	0x00000078
        /*04e4*/ 	.short	0x010a
        /*04e6*/ 	.byte	0x04
	.zero		1


	//   ....[59]....
        /*04e8*/ 	.word	0x00003d70
        /*04ec*/ 	.word	0x000000ff
        /*04f0*/ 	.word	0x00000050
        /*04f4*/ 	.short	0x010a
        /*04f6*/ 	.byte	0x04
	.zero		1


	//   ....[60]....
        /*04f8*/ 	.word	0x00004040
        /*04fc*/ 	.word	0x000000ff
        /*0500*/ 	.word	0x00000030
        /*0504*/ 	.short	0x010b
        /*0506*/ 	.byte	0x04
	.zero		1


	//   ....[61]....
        /*0508*/ 	.word	0x00004050
        /*050c*/ 	.word	0x000000ff
        /*0510*/ 	.word	0x00000000
        /*0514*/ 	.short	0x0101
        /*0516*/ 	.byte	0x07
	.zero		1


	//   ....[62]....
        /*0518*/ 	.word	0x00004060
        /*051c*/ 	.word	0x000000ff
        /*0520*/ 	.word	0x00000058
        /*0524*/ 	.short	0x010a
        /*0526*/ 	.byte	0x04
	.zero		1


	//   ....[63]....
        /*0528*/ 	.word	0x00004300
        /*052c*/ 	.word	0x000000ff
        /*0530*/ 	.word	0x00000038
        /*0534*/ 	.short	0x010b
        /*0536*/ 	.byte	0x04
	.zero		1


	//   ....[64]....
        /*0538*/ 	.word	0x00004310
        /*053c*/ 	.word	0x000000ff
        /*0540*/ 	.word	0x00000000
        /*0544*/ 	.short	0x0101
        /*0546*/ 	.byte	0x07
	.zero		1


	//   ....[65]....
        /*0548*/ 	.word	0x00004320
        /*054c*/ 	.word	0x000000ff
        /*0550*/ 	.word	0x00000060
        /*0554*/ 	.short	0x010a
        /*0556*/ 	.byte	0x04
	.zero		1


	//   ....[66]....
        /*0558*/ 	.word	0x00004670
        /*055c*/ 	.word	0x000000ff
        /*0560*/ 	.word	0x00000040
        /*0564*/ 	.short	0x010b
        /*0566*/ 	.byte	0x04
	.zero		1


	//   ....[67]....
        /*0568*/ 	.word	0x000046d0
        /*056c*/ 	.word	0x000000ff
        /*0570*/ 	.word	0x00000000
        /*0574*/ 	.short	0x0101
        /*0576*/ 	.byte	0x07
	.zero		1


	//   ....[68]....
        /*0578*/ 	.word	0x000046e0
        /*057c*/ 	.word	0x000000ff
        /*0580*/ 	.word	0x00000068
        /*0584*/ 	.short	0x010a
        /*0586*/ 	.byte	0x04
	.zero		1


	//   ....[69]....
        /*0588*/ 	.word	0x000049d0
        /*058c*/ 	.word	0x000000ff
        /*0590*/ 	.word	0x00000048
        /*0594*/ 	.short	0x010b
        /*0596*/ 	.byte	0x04
	.zero		1


	//   ....[70]....
        /*0598*/ 	.word	0x00004a00
        /*059c*/ 	.word	0x000000ff
        /*05a0*/ 	.word	0x00000000
        /*05a4*/ 	.short	0x0101
        /*05a6*/ 	.byte	0x05
	.zero		1


	//   ....[71]....
        /*05a8*/ 	.word	0x00004a50
        /*05ac*/ 	.word	0x000000ff
        /*05b0*/ 	.word	0x00000050
        /*05b4*/ 	.short	0x010a
        /*05b6*/ 	.byte	0x04
	.zero		1


	//   ....[72]....
        /*05b8*/ 	.word	0x00004a70
        /*05bc*/ 	.word	0x000000ff
        /*05c0*/ 	.word	0x00000058
        /*05c4*/ 	.short	0x010a
        /*05c6*/ 	.byte	0x04
	.zero		1


	//   ....[73]....
        /*05c8*/ 	.word	0x00004a90
        /*05cc*/ 	.word	0x000000ff
        /*05d0*/ 	.word	0x00000060
        /*05d4*/ 	.short	0x010a
        /*05d6*/ 	.byte	0x04
	.zero		1


	//   ....[74]....
        /*05d8*/ 	.word	0x00004ad0
        /*05dc*/ 	.word	0x00000000
        /*05e0*/ 	.word	0x00000068
        /*05e4*/ 	.short	0x010a
        /*05e6*/ 	.byte	0xff
	.zero		1


	//   ....[75]....
        /*05e8*/ 	.word	0x00004e00
        /*05ec*/ 	.word	0x00000000
        /*05f0*/ 	.word	0x00000080
        /*05f4*/ 	.short	0x010a
        /*05f6*/ 	.byte	0xff
	.zero		1


	//   ....[76]....
        /*05f8*/ 	.word	0x00004f10
        /*05fc*/ 	.word	0x00000000
        /*0600*/ 	.word	0x00000000
        /*0604*/ 	.short	0x0101
        /*0606*/ 	.byte	0xff
	.zero		1


	//   ....[77]....
        /*0608*/ 	.word	0x000059b0
        /*060c*/ 	.word	0x000000ff
        /*0610*/ 	.word	0x00000030
        /*0614*/ 	.short	0x010a
        /*0616*/ 	.byte	0x30
	.zero		1


	//   ....[78]....
        /*0618*/ 	.word	0x00005a30
        /*061c*/ 	.word	0x0000006e
        /*0620*/ 	.word	0x000000a0
        /*0624*/ 	.short	0x010a
        /*0626*/ 	.byte	0xff
	.zero		1


	//   ....[79]....
        /*0628*/ 	.word	0x00005ba0
        /*062c*/ 	.word	0x000000ff
        /*0630*/ 	.word	0x00000030
        /*0634*/ 	.short	0x010a
        /*0636*/ 	.byte	0x30
	.zero		1


	//   ....[80]....
        /*0638*/ 	.word	0x00005e50
        /*063c*/ 	.word	0x0000006e
        /*0640*/ 	.word	0x000000a0
        /*0644*/ 	.short	0x010a
        /*0646*/ 	.byte	0xff
	.zero		1


	//   ....[81]....
        /*0648*/ 	.word	0x000068c0
        /*064c*/ 	.word	0x00000000
        /*0650*/ 	.word	0x00000000
        /*0654*/ 	.short	0x0101
        /*0656*/ 	.byte	0xff
	.zero		1


	//   ....[82]....
        /*0658*/ 	.word	0x000068d0
        /*065c*/ 	.word	0x00000003
        /*0660*/ 	.word	0x00000030
        /*0664*/ 	.short	0x010a
        /*0666*/ 	.byte	0xff
	.zero		1


	//   ....[83]....
        /*0668*/ 	.word	0x00006990
        /*066c*/ 	.word	0x00000003
        /*0670*/ 	.word	0x00000030
        /*0674*/ 	.short	0x010a
        /*0676*/ 	.byte	0xff
	.zero		1


	//   ....[84]....
        /*0678*/ 	.word	0x00007690
        /*067c*/ 	.word	0x00000000
        /*0680*/ 	.word	0x00000000
        /*0684*/ 	.short	0x0101
        /*0686*/ 	.byte	0xff
	.zero		1


	//   ....[85]....
        /*0688*/ 	.word	0x000076b0
        /*068c*/ 	.word	0x00000003
        /*0690*/ 	.word	0x00000030
        /*0694*/ 	.short	0x010a
        /*0696*/ 	.byte	0xff
	.zero		1


	//   ....[86]....
        /*0698*/ 	.word	0x00007760
        /*069c*/ 	.word	0x00000003
        /*06a0*/ 	.word	0x00000030
        /*06a4*/ 	.short	0x010a
        /*06a6*/ 	.byte	0xff
	.zero		1


	//   ....[87]....
        /*06a8*/ 	.word	0x00008460
        /*06ac*/ 	.word	0x00000000
        /*06b0*/ 	.word	0x00000000
        /*06b4*/ 	.short	0x0101
        /*06b6*/ 	.byte	0xff
	.zero		1


	//   ....[88]....
        /*06b8*/ 	.word	0x00008480
        /*06bc*/ 	.word	0x00000072
        /*06c0*/ 	.word	0x00000030
        /*06c4*/ 	.short	0x010a
        /*06c6*/ 	.byte	0xff
	.zero		1


	//   ....[89]....
        /*06c8*/ 	.word	0x00008530
        /*06cc*/ 	.word	0x00000072
        /*06d0*/ 	.word	0x00000030
        /*06d4*/ 	.short	0x010a
        /*06d6*/ 	.byte	0xff
	.zero		1


	//   ....[90]....
        /*06d8*/ 	.word	0x00008990
        /*06dc*/ 	.word	0x000000ff
        /*06e0*/ 	.word	0x00000000
        /*06e4*/ 	.short	0x0101
        /*06e6*/ 	.byte	0x05
	.zero		1


	//   ....[91]....
        /*06e8*/ 	.word	0x00009280
        /*06ec*/ 	.word	0x00000003
        /*06f0*/ 	.word	0x00000000
        /*06f4*/ 	.short	0x0101
        /*06f6*/ 	.byte	0xff
	.zero		1


	//   ....[92]....
        /*06f8*/ 	.word	0x00009500
        /*06fc*/ 	.word	0x000000ff
        /*0700*/ 	.word	0x00000000
        /*0704*/ 	.short	0x0101
        /*0706*/ 	.byte	0x04
	.zero		1


	//   ....[93]....
        /*0708*/ 	.word	0x00009520
        /*070c*/ 	.word	0x00000004
        /*0710*/ 	.word	0x000000d0
        /*0714*/ 	.short	0x010a
        /*0716*/ 	.byte	0xff
	.zero		1


	//   ....[94]....
        /*0718*/ 	.word	0x00009580
        /*071c*/ 	.word	0x00000004
        /*0720*/ 	.word	0x00000018
        /*0724*/ 	.short	0x010a
        /*0726*/ 	.byte	0xff
	.zero		1


	//   ....[95]....
        /*0728*/ 	.word	0x000095d0
        /*072c*/ 	.word	0x00000008
        /*0730*/ 	.word	0x00000080
        /*0734*/ 	.short	0x010a
        /*0736*/ 	.byte	0xff
	.zero		1


	//   ....[96]....
        /*0738*/ 	.word	0x00009630
        /*073c*/ 	.word	0x00000000
        /*0740*/ 	.word	0x00000000
        /*0744*/ 	.short	0x010a
        /*0746*/ 	.byte	0xff
	.zero		1


	//   ....[97]....
        /*0748*/ 	.word	0x00009690
        /*074c*/ 	.word	0x00000000
        /*0750*/ 	.word	0x00000000
        /*0754*/ 	.short	0x010a
        /*0756*/ 	.byte	0xff
	.zero		1


	//   ....[98]....
        /*0758*/ 	.word	0x000096e0
        /*075c*/ 	.word	0x00000002
        /*0760*/ 	.word	0x000000c0
        /*0764*/ 	.short	0x010a
        /*0766*/ 	.byte	0xff
	.zero		1


	//   ....[99]....
        /*0768*/ 	.word	0x00009740
        /*076c*/ 	.word	0x00000002
        /*0770*/ 	.word	0x00000090
        /*0774*/ 	.short	0x010a
        /*0776*/ 	.byte	0xff
	.zero		1


	//   ....[100]....
        /*0778*/ 	.word	0x00009790
        /*077c*/ 	.word	0x00000002
        /*0780*/ 	.word	0x00000080
        /*0784*/ 	.short	0x010a
        /*0786*/ 	.byte	0xff
	.zero		1


	//   ....[101]....
        /*0788*/ 	.word	0x000097f0
        /*078c*/ 	.word	0x00000000
        /*0790*/ 	.word	0x00000090
        /*0794*/ 	.short	0x010a
        /*0796*/ 	.byte	0xff
	.zero		1


	//   ....[102]....
        /*0798*/ 	.word	0x00009840
        /*079c*/ 	.word	0x00000000
        /*07a0*/ 	.word	0x00000080
        /*07a4*/ 	.short	0x010a
        /*07a6*/ 	.byte	0xff
	.zero		1


	//   ....[103]....
        /*07a8*/ 	.word	0x000098a0
        /*07ac*/ 	.word	0x00000003
        /*07b0*/ 	.word	0x000000b0
        /*07b4*/ 	.short	0x010a
        /*07b6*/ 	.byte	0xff
	.zero		1


	//   ....[104]....
        /*07b8*/ 	.word	0x00009900
        /*07bc*/ 	.word	0x00000000
        /*07c0*/ 	.word	0x00000000
        /*07c4*/ 	.short	0x010a
        /*07c6*/ 	.byte	0xff
	.zero		1


	//   ....[105]....
        /*07c8*/ 	.word	0x00009960
        /*07cc*/ 	.word	0x00000000
        /*07d0*/ 	.word	0x00000000
        /*07d4*/ 	.short	0x010a
        /*07d6*/ 	.byte	0xff
	.zero		1


	//   ....[106]....
        /*07d8*/ 	.word	0x000099c0
        /*07dc*/ 	.word	0x00000000
        /*07e0*/ 	.word	0x00000000
        /*07e4*/ 	.short	0x010a
        /*07e6*/ 	.byte	0xff
	.zero		1


	//   ....[107]....
        /*07e8*/ 	.word	0x00009a10
        /*07ec*/ 	.word	0x00000000
        /*07f0*/ 	.word	0x00000080
        /*07f4*/ 	.short	0x010a
        /*07f6*/ 	.byte	0xff
	.zero		1


	//   ....[108]....
        /*07f8*/ 	.word	0x00009a70
        /*07fc*/ 	.word	0x00000000
        /*0800*/ 	.word	0x00000078
        /*0804*/ 	.short	0x010a
        /*0806*/ 	.byte	0xff
	.zero		1


	//   ....[109]....
        /*0808*/ 	.word	0x00009ad0
        /*080c*/ 	.word	0x00000000
        /*0810*/ 	.word	0x00000050
        /*0814*/ 	.short	0x010a
        /*0816*/ 	.byte	0xff
	.zero		1


	//   ....[110]....
        /*0818*/ 	.word	0x00009b30
        /*081c*/ 	.word	0x00000000
        /*0820*/ 	.word	0x00000058
        /*0824*/ 	.short	0x010a
        /*0826*/ 	.byte	0xff
	.zero		1


	//   ....[111]....
        /*0828*/ 	.word	0x00009b90
        /*082c*/ 	.word	0x00000000
        /*0830*/ 	.word	0x00000060
        /*0834*/ 	.short	0x010a
        /*0836*/ 	.byte	0xff
	.zero		1


	//   ....[112]....
        /*0838*/ 	.word	0x00009bf0
        /*083c*/ 	.word	0x00000000
        /*0840*/ 	.word	0x00000068
        /*0844*/ 	.short	0x010a
        /*0846*/ 	.byte	0xff
	.zero		1


	//   ....[113]....
        /*0848*/ 	.word	0x00009c50
        /*084c*/ 	.word	0x00000000
        /*0850*/ 	.word	0x00000050
        /*0854*/ 	.short	0x010a
        /*0856*/ 	.byte	0xff
	.zero		1


	//   ....[114]....
        /*0858*/ 	.word	0x00009cb0
        /*085c*/ 	.word	0x00000000
        /*0860*/ 	.word	0x00000058
        /*0864*/ 	.short	0x010a
        /*0866*/ 	.byte	0xff
	.zero		1


	//   ....[115]....
        /*0868*/ 	.word	0x00009d10
        /*086c*/ 	.word	0x00000000
        /*0870*/ 	.word	0x00000060
        /*0874*/ 	.short	0x010a
        /*0876*/ 	.byte	0xff
	.zero		1


	//   ....[116]....
        /*0878*/ 	.word	0x00009d60
        /*087c*/ 	.word	0x00000000
        /*0880*/ 	.word	0x00000080
        /*0884*/ 	.short	0x010a
        /*0886*/ 	.byte	0xff
	.zero		1


	//   ....[117]....
        /*0888*/ 	.word	0x00009dc0
        /*088c*/ 	.word	0x00000000
        /*0890*/ 	.word	0x00000030
        /*0894*/ 	.short	0x010a
        /*0896*/ 	.byte	0xff
	.zero		1


	//   ....[118]....
        /*0898*/ 	.word	0x00009e10
        /*089c*/ 	.word	0x0000006e
        /*08a0*/ 	.word	0x000000a0
        /*08a4*/ 	.short	0x010a
        /*08a6*/ 	.byte	0xff
	.zero		1


	//   ....[119]....
        /*08a8*/ 	.word	0x00009e60
        /*08ac*/ 	.word	0x00000003
        /*08b0*/ 	.word	0x00000030
        /*08b4*/ 	.short	0x010a
        /*08b6*/ 	.byte	0xff
	.zero		1


	//   ....[120]....
        /*08b8*/ 	.word	0x00009eb0
        /*08bc*/ 	.word	0x00000003
        /*08c0*/ 	.word	0x00000030
        /*08c4*/ 	.short	0x010a
        /*08c6*/ 	.byte	0xff
	.zero		1


	//   ....[121]....
        /*08c8*/ 	.word	0x00009f00
        /*08cc*/ 	.word	0x00000072
        /*08d0*/ 	.word	0x00000030
        /*08d4*/ 	.short	0x010a
        /*08d6*/ 	.byte	0xff
	.zero		1


	//----- nvinfo : EIATTR_NUM_MBARRIERS
	.align		4
.L_47:
        /*08d8*/ 	.byte	0x03, 0x38
        /*08da*/ 	.short	0x001c


	//----- nvinfo : EIATTR_EXIT_INSTR_OFFSETS
	.align		4
        /*08dc*/ 	.byte	0x04, 0x1c
        /*08de*/ 	.short	(.L_49 - .L_48)


	//   ....[0]....
.L_48:
        /*08e0*/ 	.word	0x00002180


	//   ....[1]....
        /*08e4*/ 	.word	0x00002670


	//   ....[2]....
        /*08e8*/ 	.word	0x000026d0


	//   ....[3]....
        /*08ec*/ 	.word	0x000035c0


	//   ....[4]....
        /*08f0*/ 	.word	0x00004b00


	//   ....[5]....
        /*08f4*/ 	.word	0x00004b40


	//   ....[6]....
        /*08f8*/ 	.word	0x000093f0


	//   ....[7]....
        /*08fc*/ 	.word	0x00009470


	//   ....[8]....
        /*0900*/ 	.word	0x000094a0


	//   ....[9]....
        /*0904*/ 	.word	0x00009510


	//----- nvinfo : EIATTR_MAX_THREADS
	.align		4
.L_49:
        /*0908*/ 	.byte	0x04, 0x05
        /*090a*/ 	.short	(.L_51 - .L_50)
.L_50:
        /*090c*/ 	.word	0x00000100
        /*0910*/ 	.word	0x00000001
        /*0914*/ 	.word	0x00000001


	//----- nvinfo : EIATTR_CRS_STACK_SIZE
	.align		4
.L_51:
        /*0918*/ 	.byte	0x04, 0x1e
        /*091a*/ 	.short	(.L_53 - .L_52)
.L_52:
        /*091c*/ 	.word	0x00000000


	//----- nvinfo : EIATTR_CBANK_PARAM_SIZE
	.align		4
.L_53:
        /*0920*/ 	.byte	0x03, 0x19
        /*0922*/ 	.short	0x0a00


	//----- nvinfo : EIATTR_PARAM_CBANK
	.align		4
        /*0924*/ 	.byte	0x04, 0x0a
        /*0926*/ 	.short	(.L_55 - .L_54)
	.align		4
.L_54:
        /*0928*/ 	.word	index@(.nv.constant0._ZN7cutlass13device_kernelINS_4gemm6kernel13GemmUniversalIN4cute5tupleIJiiiiEEENS1_10collective13CollectiveMmaINS1_41MainloopSm100TmaUmmaWarpSpecializedSparseILi3ELi2ELi2ENS5_IJNS4_1CILi1EEESB_SB_EEEEENS5_IJNSA_ILi128EEESE_SE_EEENS_10bfloat16_tENS5_IJNS4_6LayoutINS5_IJiNS5_IJNSA_ILi2EEEiEEEiEEENS5_IJlNS5_IJSB_SI_EEElEEEEENSH_INS5_IJNS5_IJNS5_IJNSA_ILi8EEESI_SO_EEEiEEENS5_IJNS5_IJNSA_ILi16EEESI_NSA_ILi4EEEEEEiEEEiEEENS5_IJNS5_IJNS5_IJSE_SR_NSA_ILi2048EEEEEENSA_ILi16384EEEEEENS5_IJNS5_IJSB_NSA_ILi1024EEENSA_ILi32EEEEEElEEElEEEEEEEESG_NS5_IJlSB_lEEENS4_8TiledMMAINS4_8MMA_AtomIJNS4_27SM100_MMA_F16BF16_SS_SPARSEISG_SG_fLi128ELi128ELNS4_4UMMA5MajorE0ELS1C_0ELNS1B_7ScaleInE0ELS1D_0EEEEEENSH_ISC_NS5_IJNSA_ILi0EEES1G_S1G_EEEEENS5_IJNS4_10UnderscoreES1J_S1J_EEEEENS4_13SM90_TMA_LOADENS4_14ComposedLayoutINS4_7SwizzleILi3ELi4ELi3EEENS4_25smem_sparse_ptr_flag_bitsILi2ELi16EEENSH_INS5_IJNS5_IJSB_SO_EEENS5_IJSI_NSA_ILi64EEEEEEEEENS5_IJNS5_IJS1G_SE_EEESL_EEEEEEEvNS4_8identityES1M_NS1N_IS1P_NS4_18smem_ptr_flag_bitsILi16EEENSH_INS5_IJSO_S1T_EEENS5_IJS1T_SB_EEEEEEEvS20_EENS_8epilogue10collective18CollectiveEpilogueINS28_23Sm100TmaWarpSpecializedILi4ELi2ELi32ELb1ELb0EEEJSF_NS5_IJNSH_ISE_SB_EENSH_IS11_SB_EEEEEfNS5_IJSB_llEEEfS2G_NS28_6fusion15FusionCallbacksIS2C_NS2H_17LinearCombinationIffffLNS_15FloatRoundStyleE2EEESF_S2F_JEEENS4_5SM1004TMEM4LOAD26SM100_TMEM_LOAD_32dp32b32xES1M_NS1N_INS1O_ILi2ELi5ELi2EEENS21_ILi32EEENSH_INS5_IJS11_SS_EEENS5_IJSB_S11_EEEEEEENS4_39AutoVectorizingCopyWithAssumedAlignmentILi128EEENS4_14SM90_TMA_STOREES2W_S2Y_S2Y_EEEvvEEEEvNT_6ParamsE)
        /*092c*/ 	.short	0x0380
        /*092e*/ 	.short	0x0a00


	//----- nvinfo : EIATTR_SW_WAR
	.align		4
.L_55:
        /*0930*/ 	.byte	0x04, 0x36
        /*0932*/ 	.short	(.L_57 - .L_56)
.L_56:
        /*0934*/ 	.word	0x00000008
.L_57:


//--------------------- .nv.callgraph             --------------------------
	.section	.nv.callgraph,"",@"SHT_CUDA_CALLGRAPH"
	.align	4
	.sectionentsize	8
	.align		4
        /*0000*/ 	.word	0x00000000
	.align		4
        /*0004*/ 	.word	0xffffffff
	.align		4
        /*0008*/ 	.word	index@(_ZN7cutlass13device_kernelINS_4gemm6kernel13GemmUniversalIN4cute5tupleIJiiiiEEENS1_10collective13CollectiveMmaINS1_41MainloopSm100TmaUmmaWarpSpecializedSparseILi3ELi2ELi2ENS5_IJNS4_1CILi1EEESB_SB_EEEEENS5_IJNSA_ILi128EEESE_SE_EEENS_10bfloat16_tENS5_IJNS4_6LayoutINS5_IJiNS5_IJNSA_ILi2EEEiEEEiEEENS5_IJlNS5_IJSB_SI_EEElEEEEENSH_INS5_IJNS5_IJNS5_IJNSA_ILi8EEESI_SO_EEEiEEENS5_IJNS5_IJNSA_ILi16EEESI_NSA_ILi4EEEEEEiEEEiEEENS5_IJNS5_IJNS5_IJSE_SR_NSA_ILi2048EEEEEENSA_ILi16384EEEEEENS5_IJNS5_IJSB_NSA_ILi1024EEENSA_ILi32EEEEEElEEElEEEEEEEESG_NS5_IJlSB_lEEENS4_8TiledMMAINS4_8MMA_AtomIJNS4_27SM100_MMA_F16BF16_SS_SPARSEISG_SG_fLi128ELi128ELNS4_4UMMA5MajorE0ELS1C_0ELNS1B_7ScaleInE0ELS1D_0EEEEEENSH_ISC_NS5_IJNSA_ILi0EEES1G_S1G_EEEEENS5_IJNS4_10UnderscoreES1J_S1J_EEEEENS4_13SM90_TMA_LOADENS4_14ComposedLayoutINS4_7SwizzleILi3ELi4ELi3EEENS4_25smem_sparse_ptr_flag_bitsILi2ELi16EEENSH_INS5_IJNS5_IJSB_SO_EEENS5_IJSI_NSA_ILi64EEEEEEEEENS5_IJNS5_IJS1G_SE_EEESL_EEEEEEEvNS4_8identityES1M_NS1N_IS1P_NS4_18smem_ptr_flag_bitsILi16EEENSH_INS5_IJSO_S1T_EEENS5_IJS1T_SB_EEEEEEEvS20_EENS_8epilogue10collective18CollectiveEpilogueINS28_23Sm100TmaWarpSpecializedILi4ELi2ELi32ELb1ELb0EEEJSF_NS5_IJNSH_ISE_SB_EENSH_IS11_SB_EEEEEfNS5_IJSB_llEEEfS2G_NS28_6fusion15FusionCallbacksIS2C_NS2H_17LinearCombinationIffffLNS_15FloatRoundStyleE2EEESF_S2F_JEEENS4_5SM1004TMEM4LOAD26SM100_TMEM_LOAD_32dp32b32xES1M_NS1N_INS1O_ILi2ELi5ELi2EEENS21_ILi32EEENSH_INS5_IJS11_SS_EEENS5_IJSB_S11_EEEEEEENS4_39AutoVectorizingCopyWithAssumedAlignmentILi128EEENS4_14SM90_TMA_STOREES2W_S2Y_S2Y_EEEvvEEEEvNT_6ParamsE)
	.align		4
        /*000c*/ 	.word	index@(__assertfail)
	.align		4
        /*0010*/ 	.word	0x00000000
	.align		4
        /*0014*/ 	.word	0xfffffffe
	.align		4
        /*0018*/ 	.word	0x00000000
	.align		4
        /*001c*/ 	.word	0xfffffffd
	.align		4
        /*0020*/ 	.word	0x00000000
	.align		4
        /*0024*/ 	.word	0xfffffffc


//--------------------- .nv.constant4             --------------------------
	.section	.nv.constant4,"a",@progbits
	.align	8
	.align		8
.nv.constant4:
        /*0000*/ 	.dword	__assertfail
	.align		8
        /*0008*/ 	.dword	__unnamed_1
	.align		8
        /*0010*/ 	.dword	__unnamed_2
	.align		8
        /*0018*/ 	.dword	_ZN39_INTERNAL_da8341a7_4_k_cu_89c456df_29634cuda3std3__45__cpo5beginE
	.align		8
        /*0020*/ 	.dword	_ZN39_INTERNAL_da8341a7_4_k_cu_89c456df_29634cuda3std3__45__cpo3endE
	.align		8
        /*0028*/ 	.dword	_ZN39_INTERNAL_da8341a7_4_k_cu_89c456df_29634cuda3std3__45__cpo6cbeginE
	.align		8
        /*0030*/ 	.dword	_ZN39_INTERNAL_da8341a7_4_k_cu_89c456df_29634cuda3std3__45__cpo4cendE
	.align		8
        /*0038*/ 	.dword	_ZN39_INTERNAL_da8341a7_4_k_cu_89c456df_29634cuda3std3__441_GLOBAL__N__da8341a7_4_k_cu_89c456df_29636ignoreE
	.align		8
        /*0040*/ 	.dword	_ZN39_INTERNAL_da8341a7_4_k_cu_89c456df_29634cuda3std3__419piecewise_constructE
	.align		8
        /*0048*/ 	.dword	_ZN39_INTERNAL_da8341a7_4_k_cu_89c456df_29634cuda3std3__48in_placeE
	.align		8
        /*0050*/ 	.dword	_ZN39_INTERNAL_da8341a7_4_k_cu_89c456df_29634cuda3std6ranges3__45__cpo4swapE
	.align		8
        /*0058*/ 	.dword	_ZN39_INTERNAL_da8341a7_4_k_cu_89c456df_29634cuda3std6ranges3__45__cpo9iter_moveE
	.align		8
        /*0060*/ 	.dword	_ZN39_INTERNAL_da8341a7_4_k_cu_89c456df_29634cute7productE
	.align		8
        /*0068*/ 	.dword	_ZN39_INTERNAL_da8341a7_4_k_cu_89c456df_29634cute1_E
	.align		8
        /*0070*/ 	.dword	$str$25
	.align		8
        /*0078*/ 	.dword	$str$26
	.align		8
        /*0080*/ 	.dword	$str$27
	.align		8
        /*0088*/ 	.dword	$str$28


//--------------------- .text._ZN7cutlass13device_kernelINS_4gemm6kernel13GemmUniversalIN4cute5tupleIJiiiiEEENS1_10collective13CollectiveMmaINS1_41MainloopSm100TmaUmmaWarpSpecializedSparseILi3ELi2ELi2ENS5_IJNS4_1CILi1EEESB_SB_EEEEENS5_IJNSA_ILi128EEESE_SE_EEENS_10bfloat16_tENS5_IJNS4_6LayoutINS5_IJiNS5_IJNSA_ILi2EEEiEEEiEEENS5_IJlNS5_IJSB_SI_EEElEEEEENSH_INS5_IJNS5_IJNS5_IJNSA_ILi8EEESI_SO_EEEiEEENS5_IJNS5_IJNSA_ILi16EEESI_NSA_ILi4EEEEEEiEEEiEEENS5_IJNS5_IJNS5_IJSE_SR_NSA_ILi2048EEEEEENSA_ILi16384EEEEEENS5_IJNS5_IJSB_NSA_ILi1024EEENSA_ILi32EEEEEElEEElEEEEEEEESG_NS5_IJlSB_lEEENS4_8TiledMMAINS4_8MMA_AtomIJNS4_27SM100_MMA_F16BF16_SS_SPARSEISG_SG_fLi128ELi128ELNS4_4UMMA5MajorE0ELS1C_0ELNS1B_7ScaleInE0ELS1D_0EEEEEENSH_ISC_NS5_IJNSA_ILi0EEES1G_S1G_EEEEENS5_IJNS4_10UnderscoreES1J_S1J_EEEEENS4_13SM90_TMA_LOADENS4_14ComposedLayoutINS4_7SwizzleILi3ELi4ELi3EEENS4_25smem_sparse_ptr_flag_bitsILi2ELi16EEENSH_INS5_IJNS5_IJSB_SO_EEENS5_IJSI_NSA_ILi64EEEEEEEEENS5_IJNS5_IJS1G_SE_EEESL_EEEEEEEvNS4_8identityES1M_NS1N_IS1P_NS4_18smem_ptr_flag_bitsILi16EEENSH_INS5_IJSO_S1T_EEENS5_IJS1T_SB_EEEEEEEvS20_EENS_8epilogue10collective18CollectiveEpilogueINS28_23Sm100TmaWarpSpecializedILi4ELi2ELi32ELb1ELb0EEEJSF_NS5_IJNSH_ISE_SB_EENSH_IS11_SB_EEEEEfNS5_IJSB_llEEEfS2G_NS28_6fusion15FusionCallbacksIS2C_NS2H_17LinearCombinationIffffLNS_15FloatRoundStyleE2EEESF_S2F_JEEENS4_5SM1004TMEM4LOAD26SM100_TMEM_LOAD_32dp32b32xES1M_NS1N_INS1O_ILi2ELi5ELi2EEENS21_ILi32EEENSH_INS5_IJS11_SS_EEENS5_IJSB_S11_EEEEEEENS4_39AutoVectorizingCopyWithAssumedAlignmentILi128EEENS4_14SM90_TMA_STOREES2W_S2Y_S2Y_EEEvvEEEEvNT_6ParamsE --------------------------
	.section	.text._ZN7cutlass13device_kernelINS_4gemm6kernel13GemmUniversalIN4cute5tupleIJiiiiEEENS1_10collective13CollectiveMmaINS1_41MainloopSm100TmaUmmaWarpSpecializedSparseILi3ELi2ELi2ENS5_IJNS4_1CILi1EEESB_SB_EEEEENS5_IJNSA_ILi128EEESE_SE_EEENS_10bfloat16_tENS5_IJNS4_6LayoutINS5_IJiNS5_IJNSA_ILi2EEEiEEEiEEENS5_IJlNS5_IJSB_SI_EEElEEEEENSH_INS5_IJNS5_IJNS5_IJNSA_ILi8EEESI_SO_EEEiEEENS5_IJNS5_IJNSA_ILi16EEESI_NSA_ILi4EEEEEEiEEEiEEENS5_IJNS5_IJNS5_IJSE_SR_NSA_ILi2048EEEEEENSA_ILi16384EEEEEENS5_IJNS5_IJSB_NSA_ILi1024EEENSA_ILi32EEEEEElEEElEEEEEEEESG_NS5_IJlSB_lEEENS4_8TiledMMAINS4_8MMA_AtomIJNS4_27SM100_MMA_F16BF16_SS_SPARSEISG_SG_fLi128ELi128ELNS4_4UMMA5MajorE0ELS1C_0ELNS1B_7ScaleInE0ELS1D_0EEEEEENSH_ISC_NS5_IJNSA_ILi0EEES1G_S1G_EEEEENS5_IJNS4_10UnderscoreES1J_S1J_EEEEENS4_13SM90_TMA_LOADENS4_14ComposedLayoutINS4_7SwizzleILi3ELi4ELi3EEENS4_25smem_sparse_ptr_flag_bitsILi2ELi16EEENSH_INS5_IJNS5_IJSB_SO_EEENS5_IJSI_NSA_ILi64EEEEEEEEENS5_IJNS5_IJS1G_SE_EEESL_EEEEEEEvNS4_8identityES1M_NS1N_IS1P_NS4_18smem_ptr_flag_bitsILi16EEENSH_INS5_IJSO_S1T_EEENS5_IJS1T_SB_EEEEEEEvS20_EENS_8epilogue10collective18CollectiveEpilogueINS28_23Sm100TmaWarpSpecializedILi4ELi2ELi32ELb1ELb0EEEJSF_NS5_IJNSH_ISE_SB_EENSH_IS11_SB_EEEEEfNS5_IJSB_llEEEfS2G_NS28_6fusion15FusionCallbacksIS2C_NS2H_17LinearCombinationIffffLNS_15FloatRoundStyleE2EEESF_S2F_JEEENS4_5SM1004TMEM4LOAD26SM100_TMEM_LOAD_32dp32b32xES1M_NS1N_INS1O_ILi2ELi5ELi2EEENS21_ILi32EEENSH_INS5_IJS11_SS_EEENS5_IJSB_S11_EEEEEEENS4_39AutoVectorizingCopyWithAssumedAlignmentILi128EEENS4_14SM90_TMA_STOREES2W_S2Y_S2Y_EEEvvEEEEvNT_6ParamsE,"ax",@progbits
	.align	128
.text._ZN7cutlass13device_kernelINS_4gemm6kernel13GemmUniversalIN4cute5tupleIJiiiiEEENS1_10collective13CollectiveMmaINS1_41MainloopSm100TmaUmmaWarpSpecializedSparseILi3ELi2ELi2ENS5_IJNS4_1CILi1EEESB_SB_EEEEENS5_IJNSA_ILi128EEESE_SE_EEENS_10bfloat16_tENS5_IJNS4_6LayoutINS5_IJiNS5_IJNSA_ILi2EEEiEEEiEEENS5_IJlNS5_IJSB_SI_EEElEEEEENSH_INS5_IJNS5_IJNS5_IJNSA_ILi8EEESI_SO_EEEiEEENS5_IJNS5_IJNSA_ILi16EEESI_NSA_ILi4EEEEEEiEEEiEEENS5_IJNS5_IJNS5_IJSE_SR_NSA_ILi2048EEEEEENSA_ILi16384EEEEEENS5_IJNS5_IJSB_NSA_ILi1024EEENSA_ILi32EEEEEElEEElEEEEEEEESG_NS5_IJlSB_lEEENS4_8TiledMMAINS4_8MMA_AtomIJNS4_27SM100_MMA_F16BF16_SS_SPARSEISG_SG_fLi128ELi128ELNS4_4UMMA5MajorE0ELS1C_0ELNS1B_7ScaleInE0ELS1D_0EEEEEENSH_ISC_NS5_IJNSA_ILi0EEES1G_S1G_EEEEENS5_IJNS4_10UnderscoreES1J_S1J_EEEEENS4_13SM90_TMA_LOADENS4_14ComposedLayoutINS4_7SwizzleILi3ELi4ELi3EEENS4_25smem_sparse_ptr_flag_bitsILi2ELi16EEENSH_INS5_IJNS5_IJSB_SO_EEENS5_IJSI_NSA_ILi64EEEEEEEEENS5_IJNS5_IJS1G_SE_EEESL_EEEEEEEvNS4_8identityES1M_NS1N_IS1P_NS4_18smem_ptr_flag_bitsILi16EEENSH_INS5_IJSO_S1T_EEENS5_IJS1T_SB_EEEEEEEvS20_EENS_8epilogue10collective18CollectiveEpilogueINS28_23Sm100TmaWarpSpecializedILi4ELi2ELi32ELb1ELb0EEEJSF_NS5_IJNSH_ISE_SB_EENSH_IS11_SB_EEEEEfNS5_IJSB_llEEEfS2G_NS28_6fusion15FusionCallbacksIS2C_NS2H_17LinearCombinationIffffLNS_15FloatRoundStyleE2EEESF_S2F_JEEENS4_5SM1004TMEM4LOAD26SM100_TMEM_LOAD_32dp32b32xES1M_NS1N_INS1O_ILi2ELi5ELi2EEENS21_ILi32EEENSH_INS5_IJS11_SS_EEENS5_IJSB_S11_EEEEEEENS4_39AutoVectorizingCopyWithAssumedAlignmentILi128EEENS4_14SM90_TMA_STOREES2W_S2Y_S2Y_EEEvvEEEEvNT_6ParamsE:
        .type           _ZN7cutlass13device_kernelINS_4gemm6kernel13GemmUniversalIN4cute5tupleIJiiiiEEENS1_10collective13CollectiveMmaINS1_41MainloopSm100TmaUmmaWarpSpecializedSparseILi3ELi2ELi2ENS5_IJNS4_1CILi1EEESB_SB_EEEEENS5_IJNSA_ILi128EEESE_SE_EEENS_10bfloat16_tENS5_IJNS4_6LayoutINS5_IJiNS5_IJNSA_ILi2EEEiEEEiEEENS5_IJlNS5_IJSB_SI_EEElEEEEENSH_INS5_IJNS5_IJNS5_IJNSA_ILi8EEESI_SO_EEEiEEENS5_IJNS5_IJNSA_ILi16EEESI_NSA_ILi4EEEEEEiEEEiEEENS5_IJNS5_IJNS5_IJSE_SR_NSA_ILi2048EEEEEENSA_ILi16384EEEEEENS5_IJNS5_IJSB_NSA_ILi1024EEENSA_ILi32EEEEEElEEElEEEEEEEESG_NS5_IJlSB_lEEENS4_8TiledMMAINS4_8MMA_AtomIJNS4_27SM100_MMA_F16BF16_SS_SPARSEISG_SG_fLi128ELi128ELNS4_4UMMA5MajorE0ELS1C_0ELNS1B_7ScaleInE0ELS1D_0EEEEEENSH_ISC_NS5_IJNSA_ILi0EEES1G_S1G_EEEEENS5_IJNS4_10UnderscoreES1J_S1J_EEEEENS4_13SM90_TMA_LOADENS4_14ComposedLayoutINS4_7SwizzleILi3ELi4ELi3EEENS4_25smem_sparse_ptr_flag_bitsILi2ELi16EEENSH_INS5_IJNS5_IJSB_SO_EEENS5_IJSI_NSA_ILi64EEEEEEEEENS5_IJNS5_IJS1G_SE_EEESL_EEEEEEEvNS4_8identityES1M_NS1N_IS1P_NS4_18smem_ptr_flag_bitsILi16EEENSH_INS5_IJSO_S1T_EEENS5_IJS1T_SB_EEEEEEEvS20_EENS_8epilogue10collective18CollectiveEpilogueINS28_23Sm100TmaWarpSpecializedILi4ELi2ELi32ELb1ELb0EEEJSF_NS5_IJNSH_ISE_SB_EENSH_IS11_SB_EEEEEfNS5_IJSB_llEEEfS2G_NS28_6fusion15FusionCallbacksIS2C_NS2H_17LinearCombinationIffffLNS_15FloatRoundStyleE2EEESF_S2F_JEEENS4_5SM1004TMEM4LOAD26SM100_TMEM_LOAD_32dp32b32xES1M_NS1N_INS1O_ILi2ELi5ELi2EEENS21_ILi32EEENSH_INS5_IJS11_SS_EEENS5_IJSB_S11_EEEEEEENS4_39AutoVectorizingCopyWithAssumedAlignmentILi128EEENS4_14SM90_TMA_STOREES2W_S2Y_S2Y_EEEvvEEEEvNT_6ParamsE,@function
        .size           _ZN7cutlass13device_kernelINS_4gemm6kernel13GemmUniversalIN4cute5tupleIJiiiiEEENS1_10collective13CollectiveMmaINS1_41MainloopSm100TmaUmmaWarpSpecializedSparseILi3ELi2ELi2ENS5_IJNS4_1CILi1EEESB_SB_EEEEENS5_IJNSA_ILi128EEESE_SE_EEENS_10bfloat16_tENS5_IJNS4_6LayoutINS5_IJiNS5_IJNSA_ILi2EEEiEEEiEEENS5_IJlNS5_IJSB_SI_EEElEEEEENSH_INS5_IJNS5_IJNS5_IJNSA_ILi8EEESI_SO_EEEiEEENS5_IJNS5_IJNSA_ILi16EEESI_NSA_ILi4EEEEEEiEEEiEEENS5_IJNS5_IJNS5_IJSE_SR_NSA_ILi2048EEEEEENSA_ILi16384EEEEEENS5_IJNS5_IJSB_NSA_ILi1024EEENSA_ILi32EEEEEElEEElEEEEEEEESG_NS5_IJlSB_lEEENS4_8TiledMMAINS4_8MMA_AtomIJNS4_27SM100_MMA_F16BF16_SS_SPARSEISG_SG_fLi128ELi128ELNS4_4UMMA5MajorE0ELS1C_0ELNS1B_7ScaleInE0ELS1D_0EEEEEENSH_ISC_NS5_IJNSA_ILi0EEES1G_S1G_EEEEENS5_IJNS4_10UnderscoreES1J_S1J_EEEEENS4_13SM90_TMA_LOADENS4_14ComposedLayoutINS4_7SwizzleILi3ELi4ELi3EEENS4_25smem_sparse_ptr_flag_bitsILi2ELi16EEENSH_INS5_IJNS5_IJSB_SO_EEENS5_IJSI_NSA_ILi64EEEEEEEEENS5_IJNS5_IJS1G_SE_EEESL_EEEEEEEvNS4_8identityES1M_NS1N_IS1P_NS4_18smem_ptr_flag_bitsILi16EEENSH_INS5_IJSO_S1T_EEENS5_IJS1T_SB_EEEEEEEvS20_EENS_8epilogue10collective18CollectiveEpilogueINS28_23Sm100TmaWarpSpecializedILi4ELi2ELi32ELb1ELb0EEEJSF_NS5_IJNSH_ISE_SB_EENSH_IS11_SB_EEEEEfNS5_IJSB_llEEEfS2G_NS28_6fusion15FusionCallbacksIS2C_NS2H_17LinearCombinationIffffLNS_15FloatRoundStyleE2EEESF_S2F_JEEENS4_5SM1004TMEM4LOAD26SM100_TMEM_LOAD_32dp32b32xES1M_NS1N_INS1O_ILi2ELi5ELi2EEENS21_ILi32EEENSH_INS5_IJS11_SS_EEENS5_IJSB_S11_EEEEEEENS4_39AutoVectorizingCopyWithAssumedAlignmentILi128EEENS4_14SM90_TMA_STOREES2W_S2Y_S2Y_EEEvvEEEEvNT_6ParamsE,(.L_x_158 - _ZN7cutlass13device_kernelINS_4gemm6kernel13GemmUniversalIN4cute5tupleIJiiiiEEENS1_10collective13CollectiveMmaINS1_41MainloopSm100TmaUmmaWarpSpecializedSparseILi3ELi2ELi2ENS5_IJNS4_1CILi1EEESB_SB_EEEEENS5_IJNSA_ILi128EEESE_SE_EEENS_10bfloat16_tENS5_IJNS4_6LayoutINS5_IJiNS5_IJNSA_ILi2EEEiEEEiEEENS5_IJlNS5_IJSB_SI_EEElEEEEENSH_INS5_IJNS5_IJNS5_IJNSA_ILi8EEESI_SO_EEEiEEENS5_IJNS5_IJNSA_ILi16EEESI_NSA_ILi4EEEEEEiEEEiEEENS5_IJNS5_IJNS5_IJSE_SR_NSA_ILi2048EEEEEENSA_ILi16384EEEEEENS5_IJNS5_IJSB_NSA_ILi1024EEENSA_ILi32EEEEEElEEElEEEEEEEESG_NS5_IJlSB_lEEENS4_8TiledMMAINS4_8MMA_AtomIJNS4_27SM100_MMA_F16BF16_SS_SPARSEISG_SG_fLi128ELi128ELNS4_4UMMA5MajorE0ELS1C_0ELNS1B_7ScaleInE0ELS1D_0EEEEEENSH_ISC_NS5_IJNSA_ILi0EEES1G_S1G_EEEEENS5_IJNS4_10UnderscoreES1J_S1J_EEEEENS4_13SM90_TMA_LOADENS4_14ComposedLayoutINS4_7SwizzleILi3ELi4ELi3EEENS4_25smem_sparse_ptr_flag_bitsILi2ELi16EEENSH_INS5_IJNS5_IJSB_SO_EEENS5_IJSI_NSA_ILi64EEEEEEEEENS5_IJNS5_IJS1G_SE_EEESL_EEEEEEEvNS4_8identityES1M_NS1N_IS1P_NS4_18smem_ptr_flag_bitsILi16EEENSH_INS5_IJSO_S1T_EEENS5_IJS1T_SB_EEEEEEEvS20_EENS_8epilogue10collective18CollectiveEpilogueINS28_23Sm100TmaWarpSpecializedILi4ELi2ELi32ELb1ELb0EEEJSF_NS5_IJNSH_ISE_SB_EENSH_IS11_SB_EEEEEfNS5_IJSB_llEEEfS2G_NS28_6fusion15FusionCallbacksIS2C_NS2H_17LinearCombinationIffffLNS_15FloatRoundStyleE2EEESF_S2F_JEEENS4_5SM1004TMEM4LOAD26SM100_TMEM_LOAD_32dp32b32xES1M_NS1N_INS1O_ILi2ELi5ELi2EEENS21_ILi32EEENSH_INS5_IJS11_SS_EEENS5_IJSB_S11_EEEEEEENS4_39AutoVectorizingCopyWithAssumedAlignmentILi128EEENS4_14SM90_TMA_STOREES2W_S2Y_S2Y_EEEvvEEEEvNT_6ParamsE)
        .other          _ZN7cutlass13device_kernelINS_4gemm6kernel13GemmUniversalIN4cute5tupleIJiiiiEEENS1_10collective13CollectiveMmaINS1_41MainloopSm100TmaUmmaWarpSpecializedSparseILi3ELi2ELi2ENS5_IJNS4_1CILi1EEESB_SB_EEEEENS5_IJNSA_ILi128EEESE_SE_EEENS_10bfloat16_tENS5_IJNS4_6LayoutINS5_IJiNS5_IJNSA_ILi2EEEiEEEiEEENS5_IJlNS5_IJSB_SI_EEElEEEEENSH_INS5_IJNS5_IJNS5_IJNSA_ILi8EEESI_SO_EEEiEEENS5_IJNS5_IJNSA_ILi16EEESI_NSA_ILi4EEEEEEiEEEiEEENS5_IJNS5_IJNS5_IJSE_SR_NSA_ILi2048EEEEEENSA_ILi16384EEEEEENS5_IJNS5_IJSB_NSA_ILi1024EEENSA_ILi32EEEEEElEEElEEEEEEEESG_NS5_IJlSB_lEEENS4_8TiledMMAINS4_8MMA_AtomIJNS4_27SM100_MMA_F16BF16_SS_SPARSEISG_SG_fLi128ELi128ELNS4_4UMMA5MajorE0ELS1C_0ELNS1B_7ScaleInE0ELS1D_0EEEEEENSH_ISC_NS5_IJNSA_ILi0EEES1G_S1G_EEEEENS5_IJNS4_10UnderscoreES1J_S1J_EEEEENS4_13SM90_TMA_LOADENS4_14ComposedLayoutINS4_7SwizzleILi3ELi4ELi3EEENS4_25smem_sparse_ptr_flag_bitsILi2ELi16EEENSH_INS5_IJNS5_IJSB_SO_EEENS5_IJSI_NSA_ILi64EEEEEEEEENS5_IJNS5_IJS1G_SE_EEESL_EEEEEEEvNS4_8identityES1M_NS1N_IS1P_NS4_18smem_ptr_flag_bitsILi16EEENSH_INS5_IJSO_S1T_EEENS5_IJS1T_SB_EEEEEEEvS20_EENS_8epilogue10collective18CollectiveEpilogueINS28_23Sm100TmaWarpSpecializedILi4ELi2ELi32ELb1ELb0EEEJSF_NS5_IJNSH_ISE_SB_EENSH_IS11_SB_EEEEEfNS5_IJSB_llEEEfS2G_NS28_6fusion15FusionCallbacksIS2C_NS2H_17LinearCombinationIffffLNS_15FloatRoundStyleE2EEESF_S2F_JEEENS4_5SM1004TMEM4LOAD26SM100_TMEM_LOAD_32dp32b32xES1M_NS1N_INS1O_ILi2ELi5ELi2EEENS21_ILi32EEENSH_INS5_IJS11_SS_EEENS5_IJSB_S11_EEEEEEENS4_39AutoVectorizingCopyWithAssumedAlignmentILi128EEENS4_14SM90_TMA_STOREES2W_S2Y_S2Y_EEEvvEEEEvNT_6ParamsE,@"STO_CUDA_ENTRY STV_DEFAULT"
_ZN7cutlass13device_kernelINS_4gemm6kernel13GemmUniversalIN4cute5tupleIJiiiiEEENS1_10collective13CollectiveMmaINS1_41MainloopSm100TmaUmmaWarpSpecializedSparseILi3ELi2ELi2ENS5_IJNS4_1CILi1EEESB_SB_EEEEENS5_IJNSA_ILi128EEESE_SE_EEENS_10bfloat16_tENS5_IJNS4_6LayoutINS5_IJiNS5_IJNSA_ILi2EEEiEEEiEEENS5_IJlNS5_IJSB_SI_EEElEEEEENSH_INS5_IJNS5_IJNS5_IJNSA_ILi8EEESI_SO_EEEiEEENS5_IJNS5_IJNSA_ILi16EEESI_NSA_ILi4EEEEEEiEEEiEEENS5_IJNS5_IJNS5_IJSE_SR_NSA_ILi2048EEEEEENSA_ILi16384EEEEEENS5_IJNS5_IJSB_NSA_ILi1024EEENSA_ILi32EEEEEElEEElEEEEEEEESG_NS5_IJlSB_lEEENS4_8TiledMMAINS4_8MMA_AtomIJNS4_27SM100_MMA_F16BF16_SS_SPARSEISG_SG_fLi128ELi128ELNS4_4UMMA5MajorE0ELS1C_0ELNS1B_7ScaleInE0ELS1D_0EEEEEENSH_ISC_NS5_IJNSA_ILi0EEES1G_S1G_EEEEENS5_IJNS4_10UnderscoreES1J_S1J_EEEEENS4_13SM90_TMA_LOADENS4_14ComposedLayoutINS4_7SwizzleILi3ELi4ELi3EEENS4_25smem_sparse_ptr_flag_bitsILi2ELi16EEENSH_INS5_IJNS5_IJSB_SO_EEENS5_IJSI_NSA_ILi64EEEEEEEEENS5_IJNS5_IJS1G_SE_EEESL_EEEEEEEvNS4_8identityES1M_NS1N_IS1P_NS4_18smem_ptr_flag_bitsILi16EEENSH_INS5_IJSO_S1T_EEENS5_IJS1T_SB_EEEEEEEvS20_EENS_8epilogue10collective18CollectiveEpilogueINS28_23Sm100TmaWarpSpecializedILi4ELi2ELi32ELb1ELb0EEEJSF_NS5_IJNSH_ISE_SB_EENSH_IS11_SB_EEEEEfNS5_IJSB_llEEEfS2G_NS28_6fusion15FusionCallbacksIS2C_NS2H_17LinearCombinationIffffLNS_15FloatRoundStyleE2EEESF_S2F_JEEENS4_5SM1004TMEM4LOAD26SM100_TMEM_LOAD_32dp32b32xES1M_NS1N_INS1O_ILi2ELi5ELi2EEENS21_ILi32EEENSH_INS5_IJS11_SS_EEENS5_IJSB_S11_EEEEEEENS4_39AutoVectorizingCopyWithAssumedAlignmentILi128EEENS4_14SM90_TMA_STOREES2W_S2Y_S2Y_EEEvvEEEEvNT_6ParamsE:
[----:B------:R-:W1:Y:S01]  /*0000*/  LDC R1, c[0x0][0x37c] ;  /* 0x0000df00ff017b82 */ /* 0x000e620000000800 */
[----:B------:R-:W2:Y:S01]  /*0010*/  S2R R103, SR_TID.X ;  /* 0x0000000000677919 */ /* 0x000ea20000002100 */
[----:B------:R-:W3:Y:S01]  /*0020*/  LDCU.64 UR4, c[0x0][0xa90] ;  /* 0x00015200ff0477ac */ /* 0x000ee20008000a00 */
[----:B------:R-:W-:Y:S02]  /*0030*/  PRMT R89, RZ, 0x7610, R89 ;  /* 0x00007610ff597816 */ /* 0x000fe40000000059 */
[----:B------:R-:W-:Y:S01]  /*0040*/  ELECT P4, URZ, PT ;  /* 0x0000000000ff782f */ /* 0x000fe20003880000 */
[----:B------:R-:W4:Y:S01]  /*0050*/  LDCU.64 UR38, c[0x0][0x358] ;  /* 0x00006b00ff2677ac */ /* 0x000f220008000a00 */
[----:B---3--:R-:W-:-:S04]  /*0060*/  UISETP.NE.U32.AND UP0, UPT, UR4, URZ, UPT ;  /* 0x000000ff0400728c */ /* 0x008fc8000bf05070 */
[----:B------:R-:W-:Y:S01]  /*0070*/  UISETP.NE.AND.EX UP0, UPT, UR5, URZ, UPT, UP0 ;  /* 0x000000ff0500728c */ /* 0x000fe2000bf05300 */
[----:B--2---:R-:W-:-:S05]  /*0080*/  SHF.R.U32.HI R94, RZ, 0x5, R103 ;  /* 0x00000005ff5e7819 */ /* 0x004fca0000011667 */
[----:B------:R-:W2:Y:S02]  /*0090*/  SHFL.IDX PT, R0, R94, RZ, 0x1f ;  /* 0x00001fff5e007589 */ /* 0x000ea400000e0000 */
[----:B--2---:R-:W-:Y:S01]  /*00a0*/  R2UR UR8, R0 ;  /* 0x00000000000872ca */ /* 0x004fe200000e0000 */
[----:B-1--4-:R-:W-:-:S14]  /*00b0*/  BRA.U UP0, `(.L_x_0) ;  /* 0x00000001002c7547 */ /* 0x012fdc000b800000 */
[----:B------:R-:W1:Y:S02]  /*00c0*/  LDCU.64 UR6, c[0x0][0xa88] ;  /* 0x00015100ff0677ac */ /* 0x000e640008000a00 */
[----:B-1----:R-:W-:-:S04]  /*00d0*/  UISETP.NE.U32.AND UP0, UPT, UR6, URZ, UPT ;  /* 0x000000ff0600728c */ /* 0x002fc8000bf05070 */
[----:B------:R-:W-:-:S09]  /*00e0*/  UISETP.NE.AND.EX UP0, UPT, UR7, URZ, UPT, UP0 ;  /* 0x000000ff0700728c */ /* 0x000fd2000bf05300 */
[----:B------:R-:W-:Y:S05]  /*00f0*/  BRA.U !UP0, `(.L_x_1) ;  /* 0x0000000108107547 */ /* 0x000fea000b800000 */
[----:B------:R-:W1:Y:S02]  /*0100*/  LDC.64 R2, c[0x0][0xa88] ;  /* 0x0002a200ff027b82 */ /* 0x000e640000000a00 */
[----:B-1----:R1:W5:Y:S01]  /*0110*/  LDG.E R49, desc[UR38][R2.64] ;  /* 0x0000002602317981 */ /* 0x002362000c1e1900 */
[----:B------:R-:W-:Y:S01]  /*0120*/  HFMA2 R89, -RZ, RZ, 0, 5.9604644775390625e-08 ;  /* 0x00000001ff597431 */ /* 0x000fe200000001ff */
[----:B------:R-:W-:Y:S05]  /*0130*/  BRA `(.L_x_0) ;  /* 0x00000000000c7947 */ /* 0x000fea0003800000 */
.L_x_1:
[----:B------:R-:W1:Y:S01]  /*0140*/  LDCU UR6, c[0x0][0xa80] ;  /* 0x00015000ff0677ac */ /* 0x000e620008000800 */
[----:B------:R-:W-:Y:S01]  /*0150*/  HFMA2 R89, -RZ, RZ, 0, 5.9604644775390625e-08 ;  /* 0x00000001ff597431 */ /* 0x000fe200000001ff */
[----:B-1----:R-:W-:-:S07]  /*0160*/  MOV R49, UR6 ;  /* 0x0000000600317c02 */ /* 0x002fce0008000f00 */
.L_x_0:
[----:B------:R-:W2:Y:S02]  /*0170*/  LDCU.64 UR6, c[0x0][0xab0] ;  /* 0x00015600ff0677ac */ /* 0x000ea40008000a00 */
[----:B--2---:R-:W-:-:S04]  /*0180*/  UISETP.NE.U32.AND UP0, UPT, UR6, URZ, UPT ;  /* 0x000000ff0600728c */ /* 0x004fc8000bf05070 */
[----:B------:R-:W-:-:S09]  /*0190*/  UISETP.NE.AND.EX UP0, UPT, UR7, URZ, UPT, UP0 ;  /* 0x000000ff0700728c */ /* 0x000fd2000bf05300 */
[----:B------:R-:W-:Y:S05]  /*01a0*/  BRA.U UP0, `(.L_x_2) ;  /* 0x0000000100247547 */ /* 0x000fea000b800000 */
[----:B------:R-:W2:Y:S02]  /*01b0*/  LDCU.64 UR6, c[0x0][0xaa8] ;  /* 0x00015500ff0677ac */ /* 0x000ea40008000a00 */
[----:B--2---:R-:W-:-:S04]  /*01c0*/  UISETP.NE.U32.AND UP0, UPT, UR6, URZ, UPT ;  /* 0x000000ff0600728c */ /* 0x004fc8000bf05070 */
[----:B------:R-:W-:-:S09]  /*01d0*/  UISETP.NE.AND.EX UP0, UPT, UR7, URZ, UPT, UP0 ;  /* 0x000000ff0700728c */ /* 0x000fd2000bf05300 */
[----:B------:R-:W-:Y:S05]  /*01e0*/  BRA.U !UP0, `(.L_x_3) ;  /* 0x00000001080c7547 */ /* 0x000fea000b800000 */
[----:B------:R-:W2:Y:S02]  /*01f0*/  LDC.64 R46, c[0x0][0xaa8] ;  /* 0x0002aa00ff2e7b82 */ /* 0x000ea40000000a00 */
[----:B--2---:R2:W5:Y:S01]  /*0200*/  LDG.E R46, desc[UR38][R46.64] ;  /* 0x000000262e2e7981 */ /* 0x004562000c1e1900 */
[----:B------:R-:W-:Y:S05]  /*0210*/  BRA `(.L_x_2) ;  /* 0x0000000000087947 */ /* 0x000fea0003800000 */
.L_x_3:
[----:B------:R-:W2:Y:S02]  /*0220*/  LDCU UR6, c[0x0][0xaa0] ;  /* 0x00015400ff0677ac */ /* 0x000ea40008000800 */
[----:B--2---:R-:W-:Y:S02]  /*0230*/  MOV R46, UR6 ;  /* 0x00000006002e7c02 */ /* 0x004fe40008000f00 */
.L_x_2:
[----:B------:R-:W-:Y:S01]  /*0240*/  IMAD.U32 R0, RZ, RZ, UR8 ;  /* 0x00000008ff007e24 */ /* 0x000fe2000f8e00ff */
[----:B------:R-:W-:Y:S04]  /*0250*/  BSSY.RECONVERGENT B0, `(.L_x_4) ;  /* 0x000000f000007945 */ /* 0x000fe80003800200 */
[C---:B------:R-:W-:Y:S02]  /*0260*/  ISETP.NE.OR P1, PT, R0.reuse, 0x1, !P4 ;  /* 0x000000010000780c */ /* 0x040fe40006725670 */
[----:B------:R-:W-:-:S11]  /*0270*/  ISETP.NE.OR P0, PT, R0, 0x3, !P4 ;  /* 0x000000030000780c */ /* 0x000fd60006705670 */
[----:B------:R-:W-:Y:S05]  /*0280*/  @P1 BRA `(.L_x_5) ;  /* 0x00000000002c1947 */ /* 0x000fea0003800000 */
[----:B------:R-:W3:Y:S02]  /*0290*/  LDCU.64 UR6, c[0x0][0x348] ;  /* 0x00006900ff0677ac */ /* 0x000ee40008000a00 */
[----:B---3--:R-:W-:Y:S02]  /*02a0*/  UIADD3 UR12, UP2, UPT, UR6, 0x80, URZ ;  /* 0x00000080060c7890 */ /* 0x008fe4000ff5e0ff */
[----:B------:R-:W-:Y:S02]  /*02b0*/  UIADD3 UR10, UP1, UPT, UR6, 0x280, URZ ;  /* 0x00000280060a7890 */ /* 0x000fe4000ff3e0ff */
[----:B------:R-:W-:Y:S02]  /*02c0*/  UIADD3 UR6, UP0, UPT, UR6, 0x180, URZ ;  /* 0x0000018006067890 */ /* 0x000fe4000ff1e0ff */
[----:B------:R-:W-:Y:S02]  /*02d0*/  UIADD3.X UR13, UPT, UPT, URZ, UR7, URZ, UP2, !UPT ;  /* 0x00000007ff0d7290 */ /* 0x000fe400097fe4ff */
[----:B------:R-:W-:-:S02]  /*02e0*/  UIADD3.X UR11, UPT, UPT, URZ, UR7, URZ, UP1, !UPT ;  /* 0x00000007ff0b7290 */ /* 0x000fc40008ffe4ff */
[----:B------:R-:W-:-:S05]  /*02f0*/  UIADD3.X UR7, UPT, UPT, URZ, UR7, URZ, UP0, !UPT ;  /* 0x00000007ff077290 */ /* 0x000fca00087fe4ff */
[----:B------:R3:W-:Y:S02]  /*0300*/  UTMACCTL.PF [UR12] ;  /* 0x000000000c0079b9 */ /* 0x0007e40008040000 */
[----:B------:R3:W-:Y:S02]  /*0310*/  UTMACCTL.PF [UR10] ;  /* 0x000000000a0079b9 */ /* 0x0007e40008040000 */
[----:B------:R3:W-:Y:S02]  /*0320*/  UTMACCTL.PF [UR6] ;  /* 0x00000000060079b9 */ /* 0x0007e40008040000 */
[----:B---3--:R-:W-:Y:S01]  /*0330*/  NOP ;  /* 0x0000000000007918 */ /* 0x008fe20000000000 */
.L_x_5:
[----:B------:R-:W-:Y:S05]  /*0340*/  BSYNC.RECONVERGENT B0 ;  /* 0x0000000000007941 */ /* 0x000fea0003800200 */
.L_x_4:
[----:B------:R-:W-:Y:S04]  /*0350*/  BSSY.RECONVERGENT B0, `(.L_x_6) ;  /* 0x000000a000007945 */ /* 0x000fe80003800200 */
[----:B------:R-:W-:Y:S05]  /*0360*/  @P0 BRA `(.L_x_7) ;  /* 0x0000000000200947 */ /* 0x000fea0003800000 */
[----:B------:R-:W3:Y:S02]  /*0370*/  LDCU.64 UR6, c[0x0][0x348] ;  /* 0x00006900ff0677ac */ /* 0x000ee40008000a00 */
[----:B---3--:R-:W-:Y:S02]  /*0380*/  UIADD3 UR10, UP1, UPT, UR6, 0x780, URZ ;  /* 0x00000780060a7890 */ /* 0x008fe4000ff3e0ff */
[----:B------:R-:W-:Y:S02]  /*0390*/  UIADD3 UR6, UP0, UPT, UR6, 0x880, URZ ;  /* 0x0000088006067890 */ /* 0x000fe4000ff1e0ff */
[----:B------:R-:W-:Y:S02]  /*03a0*/  UIADD3.X UR11, UPT, UPT, URZ, UR7, URZ, UP1, !UPT ;  /* 0x00000007ff0b7290 */ /* 0x000fe40008ffe4ff */
[----:B------:R-:W-:-:S07]  /*03b0*/  UIADD3.X UR7, UPT, UPT, URZ, UR7, URZ, UP0, !UPT ;  /* 0x00000007ff077290 */ /* 0x000fce00087fe4ff */
[----:B------:R3:W-:Y:S02]  /*03c0*/  UTMACCTL.PF [UR10] ;  /* 0x000000000a0079b9 */ /* 0x0007e40008040000 */
[----:B------:R3:W-:Y:S02]  /*03d0*/  UTMACCTL.PF [UR6] ;  /* 0x00000000060079b9 */ /* 0x0007e40008040000 */
[----:B---3--:R-:W-:Y:S01]  /*03e0*/  NOP ;  /* 0x0000000000007918 */ /* 0x008fe20000000000 */
.L_x_7:
[----:B------:R-:W-:Y:S05]  /*03f0*/  BSYNC.RECONVERGENT B0 ;  /* 0x0000000000007941 */ /* 0x000fea0003800200 */
.L_x_6:
[----:B------:R-:W3:Y:S01]  /*0400*/  LDCU.64 UR6, c[0x0][0xa88] ;  /* 0x00015100ff0677ac */ /* 0x000ee20008000a00 */
[----:B------:R-:W-:Y:S02]  /*0410*/  UISETP.EQ.U32.AND UP1, UPT, UR4, URZ, UPT ;  /* 0x000000ff0400728c */ /* 0x000fe4000bf22070 */
[----:B------:R-:W-:Y:S02]  /*0420*/  UPLOP3.LUT UP2, UPT, UPT, UPT, UPT, 0x80, 0x8 ;  /* 0x000000000008789c */ /* 0x000fe40003f4f070 */
[----:B---3--:R-:W-:-:S04]  /*0430*/  UISETP.NE.U32.AND UP0, UPT, UR6, URZ, UPT ;  /* 0x000000ff0600728c */ /* 0x008fc8000bf05070 */
[----:B------:R-:W-:-:S04]  /*0440*/  UISETP.NE.AND.EX UP0, UPT, UR7, URZ, UPT, UP0 ;  /* 0x000000ff0700728c */ /* 0x000fc8000bf05300 */
[----:B------:R-:W-:-:S04]  /*0450*/  UISETP.EQ.OR.EX UP3, UPT, UR5, URZ, !UP0, UP1 ;  /* 0x000000ff0500728c */ /* 0x000fc8000c762710 */
[----:B------:R-:W-:-:S05]  /*0460*/  UP2UR UR50, UPR, URZ, 0x8 ;  /* 0x00000008ff327883 */ /* 0x000fca0008000000 */
[----:B------:R-:W-:Y:S07]  /*0470*/  BRA.U !UP3, `(.L_x_8) ;  /* 0x000000010b207547 */ /* 0x000fee000b800000 */
[----:B------:R-:W-:Y:S01]  /*0480*/  UISETP.NE.U32.AND UP1, UPT, UR4, URZ, UPT ;  /* 0x000000ff0400728c */ /* 0x000fe2000bf25070 */
[----:B-----5:R-:W-:Y:S01]  /*0490*/  FSETP.NEU.AND P0, PT, R49, RZ, PT ;  /* 0x000000ff3100720b */ /* 0x020fe20003f0d000 */
[----:B------:R-:W-:Y:S02]  /*04a0*/  USEL UR4, URZ, 0xffffffff, UP0 ;  /* 0xffffffffff047887 */ /* 0x000fe40008000000 */
[----:B------:R-:W-:-:S10]  /*04b0*/  UISETP.NE.AND.EX UP1, UPT, UR5, URZ, UPT, UP1 ;  /* 0x000000ff0500728c */ /* 0x000fd4000bf25310 */
[----:B------:R-:W-:Y:S01]  /*04c0*/  VOTEU.ANY UP0, P0 ;  /* 0x0000000000ff7886 */ /* 0x000fe20000000100 */
[----:B------:R-:W-:-:S04]  /*04d0*/  @!UP1 USEL UR4, URZ, 0xffffffff, UP0 ;  /* 0xffffffffff049887 */ /* 0x000fc80008000000 */
[----:B------:R-:W-:-:S04]  /*04e0*/  ULOP3.LUT UR4, UR4, 0x1, URZ, 0xc0, !UPT ;  /* 0x0000000104047892 */ /* 0x000fc8000f8ec0ff */
[----:B------:R-:W-:-:S11]  /*04f0*/  UISETP.NE.U32.AND UP2, UPT, UR4, 0x1, UPT ;  /* 0x000000010400788c */ /* 0x000fd6000bf45070 */
.L_x_8:
[----:B-1----:R-:W1:Y:S01]  /*0500*/  SHFL.IDX PT, R2, R94, RZ, 0x1f ;  /* 0x00001fff5e027589 */ /* 0x002e6200000e0000 */
[----:B------:R-:W-:Y:S01]  /*0510*/  UISETP.EQ.AND UP0, UPT, UR8, 0x3, UP2 ;  /* 0x000000030800788c */ /* 0x000fe20009702270 */
[----:B-1----:R-:W-:-:S13]  /*0520*/  ISETP.NE.AND P0, PT, R2, RZ, PT ;  /* 0x000000ff0200720c */ /* 0x002fda0003f05270 */
[----:B------:R-:W-:Y:S05]  /*0530*/  @P0 BRA `(.L_x_9) ;  /* 0x0000000000400947 */ /* 0x000fea0003800000 */
[----:B------:R-:W1:Y:S01]  /*0540*/  S2UR UR5, SR_CgaCtaId ;  /* 0x00000000000579c3 */ /* 0x000e620000008800 */
[----:B------:R-:W-:Y:S01]  /*0550*/  UMOV UR6, 0x400 ;  /* 0x0000040000067882 */ /* 0x000fe20000000000 */
[----:B------:R-:W-:Y:S01]  /*0560*/  UMOV UR4, 0x1 ;  /* 0x0000000100047882 */ /* 0x000fe20000000000 */
[----:B------:R-:W-:Y:S01]  /*0570*/  ELECT P0, URZ, PT ;  /* 0x0000000000ff782f */ /* 0x000fe20003800000 */
[----:B-1----:R-:W-:Y:S02]  /*0580*/  ULEA UR5, UR5, UR6, 0x18 ;  /* 0x0000000605057291 */ /* 0x002fe4000f8ec0ff */
[----:B------:R-:W-:-:S04]  /*0590*/  UIADD3 UR6, UPT, UPT, -UR4, 0x100000, URZ ;  /* 0x0010000004067890 */ /* 0x000fc8000fffe1ff */
[----:B------:R-:W-:Y:S02]  /*05a0*/  USHF.L.U32 UR7, UR6, 0xb, URZ ;  /* 0x0000000b06077899 */ /* 0x000fe400080006ff */
[----:B------:R-:W-:Y:S01]  /*05b0*/  USHF.L.U32 UR6, UR6, 0x1, URZ ;  /* 0x0000000106067899 */ /* 0x000fe200080006ff */
[----:B------:R-:W1:Y:S11]  /*05c0*/  FENCE.VIEW.ASYNC.S ;  /* 0x00000000000073c6 */ /* 0x000e760000000000 */
[----:B-1----:R1:W3:Y:S01]  /*05d0*/  SYNCS.EXCH.64 URZ, [UR5], UR6 ;  /* 0x0000000605ff75b2 */ /* 0x0022e20008000100 */
[----:B------:R1:W4:Y:S01]  /*05e0*/  SYNCS.EXCH.64 URZ, [UR5+0x18], UR6 ;  /* 0x0000180605ff75b2 */ /* 0x0003220008000100 */
[----:B------:R1:W1:Y:S01]  /*05f0*/  SYNCS.EXCH.64 URZ, [UR5+0x8], UR6 ;  /* 0x0000080605ff75b2 */ /* 0x0002620008000100 */
[----:B------:R1:W1:Y:S01]  /*0600*/  SYNCS.EXCH.64 URZ, [UR5+0x20], UR6 ;  /* 0x0000200605ff75b2 */ /* 0x0002620008000100 */
[----:B------:R1:W1:Y:S01]  /*0610*/  SYNCS.EXCH.64 URZ, [UR5+0x10], UR6 ;  /* 0x0000100605ff75b2 */ /* 0x0002620008000100 */
[----:B------:R1:W1:Y:S01]  /*0620*/  SYNCS.EXCH.64 URZ, [UR5+0x28], UR6 ;  /* 0x0000280605ff75b2 */ /* 0x0002620008000100 */
[----:B------:R-:W-:Y:S01]  /*0630*/  NOP ;  /* 0x0000000000007918 */ /* 0x000fe20000000000 */
.L_x_9:
[----:B------:R-:W2:Y:S01]  /*0640*/  SHFL.IDX PT, R2, R94, RZ, 0x1f ;  /* 0x00001fff5e027589 */ /* 0x000ea200000e0000 */
[----:B------:R-:W-:Y:S01]  /*0650*/  NOP ;  /* 0x0000000000007918 */ /* 0x000fe20000000000 */
[----:B--2---:R-:W-:-:S13]  /*0660*/  ISETP.NE.AND P0, PT, R2, 0x1, PT ;  /* 0x000000010200780c */ /* 0x004fda0003f05270 */
[----:B------:R-:W-:Y:S05]  /*0670*/  @P0 BRA `(.L_x_10) ;  /* 0x0000000000580947 */ /* 0x000fea0003800000 */
[----:B-1----:R-:W1:Y:S01]  /*0680*/  S2UR UR6, SR_CgaCtaId ;  /* 0x00000000000679c3 */ /* 0x002e620000008800 */
[----:B------:R-:W-:Y:S01]  /*0690*/  UMOV UR7, 0x400 ;  /* 0x0000040000077882 */ /* 0x000fe20000000000 */
[----:B------:R-:W-:Y:S01]  /*06a0*/  UMOV UR5, 0x20 ;  /* 0x0000002000057882 */ /* 0x000fe20000000000 */
[----:B------:R-:W-:Y:S01]  /*06b0*/  UMOV UR4, 0x80 ;  /* 0x0000008000047882 */ /* 0x000fe20000000000 */
[----:B------:R-:W-:-:S04]  /*06c0*/  UIADD3 UR10, UPT, UPT, -UR5, 0x100000, URZ ;  /* 0x00100000050a7890 */ /* 0x000fc8000fffe1ff */
[----:B------:R-:W-:Y:S02]  /*06d0*/  USHF.L.U32 UR11, UR10, 0xb, URZ ;  /* 0x0000000b0a0b7899 */ /* 0x000fe400080006ff */
[----:B------:R-:W-:Y:S02]  /*06e0*/  USHF.L.U32 UR10, UR10, 0x1, URZ ;  /* 0x000000010a0a7899 */ /* 0x000fe400080006ff */
[----:B------:R-:W-:-:S04]  /*06f0*/  UIADD3 UR4, UPT, UPT, -UR4, 0x100000, URZ ;  /* 0x0010000004047890 */ /* 0x000fc8000fffe1ff */
[----:B------:R-:W-:Y:S02]  /*0700*/  USHF.L.U32 UR5, UR4, 0xb, URZ ;  /* 0x0000000b04057899 */ /* 0x000fe400080006ff */
[----:B------:R-:W-:Y:S01]  /*0710*/  USHF.L.U32 UR4, UR4, 0x1, URZ ;  /* 0x0000000104047899 */ /* 0x000fe200080006ff */
[----:B------:R-:W-:Y:S01]  /*0720*/  ELECT P0, URZ, PT ;  /* 0x0000000000ff782f */ /* 0x000fe20003800000 */
[----:B-1----:R-:W-:Y:S01]  /*0730*/  ULEA UR6, UR6, UR7, 0x18 ;  /* 0x0000000706067291 */ /* 0x002fe2000f8ec0ff */
[----:B------:R-:W1:Y:S11]  /*0740*/  FENCE.VIEW.ASYNC.S ;  /* 0x00000000000073c6 */ /* 0x000e760000000000 */
[----:B-1----:R2:W1:Y:S01]  /*0750*/  SYNCS.EXCH.64 URZ, [UR6+0x30], UR10 ;  /* 0x0000300a06ff75b2 */ /* 0x0024620008000100 */
[----:B------:R2:W1:Y:S01]  /*0760*/  SYNCS.EXCH.64 URZ, [UR6+0x50], UR4 ;  /* 0x0000500406ff75b2 */ /* 0x0004620008000100 */
[----:B------:R2:W1:Y:S01]  /*0770*/  SYNCS.EXCH.64 URZ, [UR6+0x38], UR10 ;  /* 0x0000380a06ff75b2 */ /* 0x0004620008000100 */
[----:B------:R2:W1:Y:S01]  /*0780*/  SYNCS.EXCH.64 URZ, [UR6+0x58], UR4 ;  /* 0x0000580406ff75b2 */ /* 0x0004620008000100 */
[----:B------:R2:W1:Y:S01]  /*0790*/  SYNCS.EXCH.64 URZ, [UR6+0x40], UR10 ;  /* 0x0000400a06ff75b2 */ /* 0x0004620008000100 */
[----:B------:R2:W1:Y:S01]  /*07a0*/  SYNCS.EXCH.64 URZ, [UR6+0x60], UR4 ;  /* 0x0000600406ff75b2 */ /* 0x0004620008000100 */
[----:B------:R2:W1:Y:S01]  /*07b0*/  SYNCS.EXCH.64 URZ, [UR6+0x48], UR10 ;  /* 0x0000480a06ff75b2 */ /* 0x0004620008000100 */
[----:B------:R2:W1:Y:S02]  /*07c0*/  SYNCS.EXCH.64 URZ, [UR6+0x68], UR4 ;  /* 0x0000680406ff75b2 */ /* 0x0004640008000100 */
[----:B--2---:R-:W-:Y:S01]  /*07d0*/  NOP ;  /* 0x0000000000007918 */ /* 0x004fe20000000000 */
.L_x_10:
[----:B------:R-:W2:Y:S01]  /*07e0*/  SHFL.IDX PT, R2, R94, RZ, 0x1f ;  /* 0x00001fff5e027589 */ /* 0x000ea200000e0000 */
[----:B------:R-:W-:Y:S01]  /*07f0*/  NOP ;  /* 0x0000000000007918 */ /* 0x000fe20000000000 */
[----:B--2---:R-:W-:-:S13]  /*0800*/  ISETP.NE.AND P0, PT, R2, 0x3, PT ;  /* 0x000000030200780c */ /* 0x004fda0003f05270 */
[----:B------:R-:W-:Y:S05]  /*0810*/  @P0 BRA `(.L_x_11) ;  /* 0x0000000000300947 */ /* 0x000fea0003800000 */
[----:B-1----:R-:W1:Y:S01]  /*0820*/  S2UR UR5, SR_CgaCtaId ;  /* 0x00000000000579c3 */ /* 0x002e620000008800 */
        /* <DEDUP_REMOVED lines=8> */
[----:B-1----:R2:W1:Y:S01]  /*08b0*/  SYNCS.EXCH.64 URZ, [UR5+0x70], UR6 ;  /* 0x0000700605ff75b2 */ /* 0x0024620008000100 */
[----:B------:R2:W1:Y:S02]  /*08c0*/  SYNCS.EXCH.64 URZ, [UR5+0x78], UR6 ;  /* 0x0000780605ff75b2 */ /* 0x0004640008000100 */
[----:B--2---:R-:W-:Y:S01]  /*08d0*/  NOP ;  /* 0x0000000000007918 */ /* 0x004fe20000000000 */
.L_x_11:
[----:B------:R-:W2:Y:S01]  /*08e0*/  SHFL.IDX PT, R2, R94, RZ, 0x1f ;  /* 0x00001fff5e027589 */ /* 0x000ea200000e0000 */
[----:B------:R-:W-:Y:S01]  /*08f0*/  NOP ;  /* 0x0000000000007918 */ /* 0x000fe20000000000 */
[----:B--2---:R-:W-:-:S13]  /*0900*/  ISETP.NE.AND P0, PT, R2, 0x4, PT ;  /* 0x000000040200780c */ /* 0x004fda0003f05270 */
[----:B------:R-:W-:Y:S05]  /*0910*/  @P0 BRA `(.L_x_12) ;  /* 0x00000000004c0947 */ /* 0x000fea0003800000 */
[----:B-1----:R-:W1:Y:S01]  /*0920*/  S2UR UR5, SR_CgaCtaId ;  /* 0x00000000000579c3 */ /* 0x002e620000008800 */
[----:B------:R-:W-:Y:S01]  /*0930*/  UMOV UR7, 0x100 ;  /* 0x0000010000077882 */ /* 0x000fe20000000000 */
[----:B------:R-:W-:Y:S01]  /*0940*/  UMOV UR6, 0x400 ;  /* 0x0000040000067882 */ /* 0x000fe20000000000 */
[----:B------:R-:W-:Y:S01]  /*0950*/  USEL UR7, UR7, 0xe0, UP2 ;  /* 0x000000e007077887 */ /* 0x000fe20009000000 */
[----:B------:R-:W-:Y:S01]  /*0960*/  UMOV UR4, 0x1 ;  /* 0x0000000100047882 */ /* 0x000fe20000000000 */
[----:B------:R-:W-:Y:S01]  /*0970*/  ELECT P0, URZ, PT ;  /* 0x0000000000ff782f */ /* 0x000fe20003800000 */
[----:B------:R-:W-:-:S04]  /*0980*/  UIADD3 UR10, UPT, UPT, -UR4, 0x100000, URZ ;  /* 0x00100000040a7890 */ /* 0x000fc8000fffe1ff */
[----:B------:R-:W-:Y:S02]  /*0990*/  USHF.L.U32 UR11, UR10, 0xb, URZ ;  /* 0x0000000b0a0b7899 */ /* 0x000fe400080006ff */
[----:B------:R-:W-:Y:S02]  /*09a0*/  USHF.L.U32 UR10, UR10, 0x1, URZ ;  /* 0x000000010a0a7899 */ /* 0x000fe400080006ff */
[----:B-1----:R-:W-:Y:S02]  /*09b0*/  ULEA UR5, UR5, UR6, 0x18 ;  /* 0x0000000605057291 */ /* 0x002fe4000f8ec0ff */
[----:B------:R-:W-:-:S04]  /*09c0*/  UIADD3 UR6, UPT, UPT, -UR7, 0x100000, URZ ;  /* 0x0010000007067890 */ /* 0x000fc8000fffe1ff */
[----:B------:R-:W-:Y:S02]  /*09d0*/  USHF.L.U32 UR7, UR6, 0xb, URZ ;  /* 0x0000000b06077899 */ /* 0x000fe400080006ff */
[----:B------:R-:W-:Y:S01]  /*09e0*/  USHF.L.U32 UR6, UR6, 0x1, URZ ;  /* 0x0000000106067899 */ /* 0x000fe200080006ff */
[----:B------:R-:W1:Y:S03]  /*09f0*/  FENCE.VIEW.ASYNC.S ;  /* 0x00000000000073c6 */ /* 0x000e660000000000 */
[----:B-1----:R2:W1:Y:S08]  /*0a00*/  SYNCS.EXCH.64 URZ, [UR5+0x80], UR10 ;  /* 0x0000800a05ff75b2 */ /* 0x0024700008000100 */
[----:B------:R2:W1:Y:S01]  /*0a10*/  SYNCS.EXCH.64 URZ, [UR5+0x90], UR6 ;  /* 0x0000900605ff75b2 */ /* 0x0004620008000100 */
[----:B------:R2:W1:Y:S01]  /*0a20*/  SYNCS.EXCH.64 URZ, [UR5+0x88], UR10 ;  /* 0x0000880a05ff75b2 */ /* 0x0004620008000100 */
[----:B------:R2:W1:Y:S02]  /*0a30*/  SYNCS.EXCH.64 URZ, [UR5+0x98], UR6 ;  /* 0x0000980605ff75b2 */ /* 0x0004640008000100 */
[----:B--2---:R-:W-:Y:S01]  /*0a40*/  NOP ;  /* 0x0000000000007918 */ /* 0x004fe20000000000 */
.L_x_12:
        /* <DEDUP_REMOVED lines=20> */
[----:B------:R2:W1:Y:S02]  /*0b90*/  SYNCS.EXCH.64 URZ, [UR6+0xb8], UR4 ;  /* 0x0000b80406ff75b2 */ /* 0x0004640008000100 */
[----:B--2---:R-:W-:Y:S01]  /*0ba0*/  NOP ;  /* 0x0000000000007918 */ /* 0x004fe20000000000 */
.L_x_13:
[----:B------:R-:W2:Y:S01]  /*0bb0*/  SHFL.IDX PT, R2, R94, RZ, 0x1f ;  /* 0x00001fff5e027589 */ /* 0x000ea200000e0000 */
[----:B------:R-:W1:Y:S01]  /*0bc0*/  S2UR UR11, SR_CTAID.X ;  /* 0x00000000000b79c3 */ /* 0x000e620000002500 */
[----:B------:R-:W-:Y:S01]  /*0bd0*/  NOP ;  /* 0x0000000000007918 */ /* 0x000fe20000000000 */
[----:B--2---:R-:W-:-:S13]  /*0be0*/  ISETP.NE.AND P0, PT, R2, 0x3, PT ;  /* 0x000000030200780c */ /* 0x004fda0003f05270 */
[----:B-1----:R-:W-:Y:S05]  /*0bf0*/  @P0 BRA `(.L_x_14) ;  /* 0x0000000000380947 */ /* 0x002fea0003800000 */
        /* <DEDUP_REMOVED lines=9> */
[----:B-1----:R1:W2:Y:S01]  /*0c90*/  SYNCS.EXCH.64 URZ, [UR5+0xc0], UR6 ;  /* 0x0000c00605ff75b2 */ /* 0x0022a20008000100 */
[----:B------:R1:W1:Y:S01]  /*0ca0*/  SYNCS.EXCH.64 URZ, [UR5+0xd0], UR6 ;  /* 0x0000d00605ff75b2 */ /* 0x0002620008000100 */
[----:B------:R1:W1:Y:S01]  /*0cb0*/  SYNCS.EXCH.64 URZ, [UR5+0xc8], UR6 ;  /* 0x0000c80605ff75b2 */ /* 0x0002620008000100 */
[----:B------:R1:W1:Y:S01]  /*0cc0*/  SYNCS.EXCH.64 URZ, [UR5+0xd8], UR6 ;  /* 0x0000d80605ff75b2 */ /* 0x0002620008000100 */
[----:B------:R-:W-:Y:S01]  /*0cd0*/  NOP ;  /* 0x0000000000007918 */ /* 0x000fe20000000000 */
.L_x_14:
[----:B------:R-:W3:Y:S01]  /*0ce0*/  S2UR UR4, SR_CTAID.Y ;  /* 0x00000000000479c3 */ /* 0x000ee20000002600 */
[----:B------:R-:W-:-:S05]  /*0cf0*/  CS2R.32 R88, SR_CgaSize ;  /* 0x0000000000587805 */ /* 0x000fca0000008a00 */
[----:B------:R-:W-:-:S05]  /*0d00*/  IMAD R88, R88, -0xa0, RZ ;  /* 0xffffff6058587824 */ /* 0x000fca00078e02ff */
[----:B-1----:R-:W-:-:S14]  /*0d10*/  R2UR UR5, R88 ;  /* 0x00000000580572ca */ /* 0x002fdc00000e0000 */
[----:B------:R-:W1:Y:S01]  /*0d20*/  LDCU UR5, c[0x0][UR5+0x2b4] ;  /* 0x00005680050577ac */ /* 0x000e620008000800 */
[----:B------:R-:W-:Y:S01]  /*0d30*/  I2FP.F32.U32 R5, UR11 ;  /* 0x0000000b00057c45 */ /* 0x000fe20008201000 */
[----:B------:R-:W-:Y:S01]  /*0d40*/  NOP ;  /* 0x0000000000007918 */ /* 0x000fe20000000000 */
[----:B------:R-:W-:-:S05]  /*0d50*/  CS2R.32 R88, SR_CgaSize ;  /* 0x0000000000587805 */ /* 0x000fca0000008a00 */
[----:B------:R-:W-:-:S05]  /*0d60*/  IMAD R88, R88, -0xa0, RZ ;  /* 0xffffff6058587824 */ /* 0x000fca00078e02ff */
[----:B------:R-:W-:-:S14]  /*0d70*/  R2UR UR6, R88 ;  /* 0x00000000580672ca */ /* 0x000fdc00000e0000 */
[----:B------:R-:W4:Y:S01]  /*0d80*/  LDCU UR6, c[0x0][UR6+0x2b0] ;  /* 0x00005600060677ac */ /* 0x000f220008000800 */
[----:B------:R-:W2:Y:S01]  /*0d90*/  LDC R10, c[0x0][0xd24] ;  /* 0x00034900ff0a7b82 */ /* 0x000ea20000000800 */
[----:B------:R-:W-:-:S05]  /*0da0*/  CS2R.32 R2, SR_CgaSize ;  /* 0x0000000000027805 */ /* 0x000fca0000008a00 */
[----:B------:R-:W-:-:S06]  /*0db0*/  IMAD R2, R2, -0xa0, RZ ;  /* 0xffffff6002027824 */ /* 0x000fcc00078e02ff */
[----:B------:R-:W2:Y:S01]  /*0dc0*/  LDC R2, c[0x0][R2+0x2a4] ;  /* 0x0000a90002027b82 */ /* 0x000ea20000000800 */
[----:B----4-:R-:W-:Y:S01]  /*0dd0*/  FMUL R5, R5, UR6 ;  /* 0x0000000605057c20 */ /* 0x010fe20008400000 */
[----:B---3--:R-:W-:Y:S02]  /*0de0*/  I2FP.F32.U32 R4, UR4 ;  /* 0x0000000400047c45 */ /* 0x008fe40008201000 */
[----:B------:R-:W-:-:S05]  /*0df0*/  CS2R.32 R3, SR_CgaSize ;  /* 0x0000000000037805 */ /* 0x000fca0000008a00 */
[----:B------:R-:W-:-:S06]  /*0e00*/  IMAD R3, R3, -0xa0, RZ ;  /* 0xffffff6003037824 */ /* 0x000fcc00078e02ff */
[----:B------:R-:W3:Y:S01]  /*0e10*/  LDC R3, c[0x0][R3+0x2a0] ;  /* 0x0000a80003037b82 */ /* 0x000ee20000000800 */
[----:B------:R-:W-:Y:S01]  /*0e20*/  MOV R24, UR4 ;  /* 0x0000000400187c02 */ /* 0x000fe20008000f00 */
[----:B------:R-:W4:Y:S01]  /*0e30*/  F2I.U32.TRUNC.NTZ R88, R5 ;  /* 0x0000000500587305 */ /* 0x000f22000020f000 */
[----:B-1----:R-:W-:-:S05]  /*0e40*/  FMUL R4, R4, UR5 ;  /* 0x0000000504047c20 */ /* 0x002fca0008400000 */
[----:B--2---:R-:W-:Y:S01]  /*0e50*/  BAR.SYNC.DEFER_BLOCKING 0x0 ;  /* 0x0000000000007b1d */ /* 0x004fe20000010000 */
[----:B------:R-:W-:-:S05]  /*0e60*/  ISETP.GE.AND P0, PT, R10, 0x1, PT ;  /* 0x000000010a00780c */ /* 0x000fca0003f06270 */
[----:B------:R-:W1:Y:S02]  /*0e70*/  F2I.U32.TRUNC.NTZ R81, R4 ;  /* 0x0000000400517305 */ /* 0x000e64000020f000 */
[----:B------:R-:W2:Y:S01]  /*0e80*/  S2UR UR36, SR_CTAID.Z ;  /* 0x00000000002479c3 */ /* 0x000ea20000002700 */
[----:B----4-:R-:W-:-:S05]  /*0e90*/  IADD3 R88, PT, PT, -R88, RZ, RZ ;  /* 0x000000ff58587210 */ /* 0x010fca0007ffe1ff */
[----:B---3--:R-:W-:Y:S01]  /*0ea0*/  IMAD R88, R3, R88, UR11 ;  /* 0x0000000b03587e24 */ /* 0x008fe2000f8e0258 */
[----:B-1----:R-:W-:-:S05]  /*0eb0*/  IADD3 R81, PT, PT, -R81, RZ, RZ ;  /* 0x000000ff51517210 */ /* 0x002fca0007ffe1ff */
[----:B------:R-:W-:Y:S01]  /*0ec0*/  IMAD R81, R2, R81, UR4 ;  /* 0x0000000402517e24 */ /* 0x000fe2000f8e0251 */
[----:B--2---:R-:W-:Y:S06]  /*0ed0*/  @!P0 BRA `(.L_x_15) ;  /* 0x0000000000c08947 */ /* 0x004fec0003800000 */
[----:B------:R-:W1:Y:S01]  /*0ee0*/  LDC.64 R4, c[0x0][0xd18] ;  /* 0x00034600ff047b82 */ /* 0x000e620000000a00 */
[----:B------:R-:W-:-:S07]  /*0ef0*/  ISETP.NE.AND P0, PT, R10, 0x1, PT ;  /* 0x000000010a00780c */ /* 0x000fce0003f05270 */
[----:B------:R-:W2:Y:S08]  /*0f00*/  LDC R9, c[0x0][0xd0c] ;  /* 0x00034300ff097b82 */ /* 0x000eb00000000800 */
[----:B------:R-:W3:Y:S08]  /*0f10*/  LDC R13, c[0x0][0x370] ;  /* 0x0000dc00ff0d7b82 */ /* 0x000ef00000000800 */
[----:B------:R-:W4:Y:S01]  /*0f20*/  LDC R11, c[0x0][0x374] ;  /* 0x0000dd00ff0b7b82 */ /* 0x000f220000000800 */
[----:B-1----:R-:W-:-:S07]  /*0f30*/  ISETP.NE.AND P1, PT, R4, 0x1, PT ;  /* 0x000000010400780c */ /* 0x002fce0003f25270 */
[----:B------:R-:W3:Y:S01]  /*0f40*/  LDC.64 R6, c[0x0][0xd10] ;  /* 0x00034400ff067b82 */ /* 0x000ee20000000a00 */
[----:B--2---:R-:W-:-:S07]  /*0f50*/  ISETP.NE.AND P2, PT, R9, 0x1, PT ;  /* 0x000000010900780c */ /* 0x004fce0003f45270 */
[----:B------:R-:W1:Y:S08]  /*0f60*/  LDC R8, c[0x0][0xd20] ;  /* 0x00034800ff087b82 */ /* 0x000e700000000800 */
[----:B------:R-:W2:Y:S01]  /*0f70*/  LDC.64 R2, c[0x0][0xd28] ;  /* 0x00034a00ff027b82 */ /* 0x000ea20000000a00 */
[----:B----4-:R-:W-:-:S04]  /*0f80*/  IMAD.HI.U32 R15, R11, R5, RZ ;  /* 0x000000050b0f7227 */ /* 0x010fc800078e00ff */
[----:B------:R-:W-:-:S04]  /*0f90*/  IMAD.HI.U32 R5, R24, R5, RZ ;  /* 0x0000000518057227 */ /* 0x000fc800078e00ff */
[----:B---3--:R-:W-:-:S04]  /*0fa0*/  IMAD.HI.U32 R12, R13, R6, RZ ;  /* 0x000000060d0c7227 */ /* 0x008fc800078e00ff */
[----:B------:R-:W-:Y:S01]  /*0fb0*/  IMAD.HI.U32 R6, R6, UR11, RZ ;  /* 0x0000000b06067c27 */ /* 0x000fe2000f8e00ff */
[-C--:B------:R-:W-:Y:S02]  /*0fc0*/  @P2 SHF.R.U32.HI R13, RZ, R7.reuse, R12 ;  /* 0x00000007ff0d2219 */ /* 0x080fe4000001160c */
[-C--:B-1----:R-:W-:Y:S02]  /*0fd0*/  @P1 SHF.R.U32.HI R11, RZ, R8.reuse, R15 ;  /* 0x00000008ff0b1219 */ /* 0x082fe4000001160f */
[----:B------:R-:W-:Y:S01]  /*0fe0*/  SHF.R.U32.HI R6, RZ, R7, R6 ;  /* 0x00000007ff067219 */ /* 0x000fe20000011606 */
[----:B------:R-:W-:Y:S01]  /*0ff0*/  IMAD.U32 R7, RZ, RZ, UR11 ;  /* 0x0000000bff077e24 */ /* 0x000fe2000f8e00ff */
[----:B------:R-:W-:Y:S01]  /*1000*/  SHF.R.U32.HI R5, RZ, R8, R5 ;  /* 0x00000008ff057219 */ /* 0x000fe20000011605 */
[----:B--2---:R-:W-:-:S03]  /*1010*/  IMAD.HI.U32 R12, R11, R2, RZ ;  /* 0x000000020b0c7227 */ /* 0x004fc600078e00ff */
[----:B------:R-:W-:Y:S02]  /*1020*/  SEL R5, R24, R5, !P1 ;  /* 0x0000000518057207 */ /* 0x000fe40004800000 */
[----:B------:R-:W-:Y:S01]  /*1030*/  SEL R7, R7, R6, !P2 ;  /* 0x0000000607077207 */ /* 0x000fe20005000000 */
[----:B------:R-:W-:Y:S01]  /*1040*/  IMAD.HI.U32 R14, R13, R2, RZ ;  /* 0x000000020d0e7227 */ /* 0x000fe200078e00ff */
[----:B------:R-:W-:-:S04]  /*1050*/  @P0 SHF.R.U32.HI R11, RZ, R3, R12 ;  /* 0x00000003ff0b0219 */ /* 0x000fc8000001160c */
[----:B------:R-:W-:Y:S01]  /*1060*/  @P0 SHF.R.U32.HI R13, RZ, R3, R14 ;  /* 0x00000003ff0d0219 */ /* 0x000fe2000001160e */
[----:B------:R-:W-:-:S04]  /*1070*/  IMAD R11, R11, R10, RZ ;  /* 0x0000000a0b0b7224 */ /* 0x000fc800078e02ff */
[----:B------:R-:W-:Y:S01]  /*1080*/  IMAD R6, R13, R10, RZ ;  /* 0x0000000a0d067224 */ /* 0x000fe200078e02ff */
[----:B------:R-:W-:-:S04]  /*1090*/  ISETP.GE.AND P1, PT, R5, R11, PT ;  /* 0x0000000b0500720c */ /* 0x000fc80003f26270 */
[----:B------:R-:W-:Y:S01]  /*10a0*/  ISETP.GE.OR P1, PT, R7, R6, P1 ;  /* 0x000000060700720c */ /* 0x000fe20000f26670 */
[----:B------:R-:W-:-:S05]  /*10b0*/  IMAD.HI.U32 R6, R5, R2, RZ ;  /* 0x0000000205067227 */ /* 0x000fca00078e00ff */
[----:B------:R-:W-:-:S04]  /*10c0*/  SHF.R.U32.HI R6, RZ, R3, R6 ;  /* 0x00000003ff067219 */ /* 0x000fc80000011606 */
[----:B------:R-:W-:-:S03]  /*10d0*/  SEL R6, R5, R6, !P0 ;  /* 0x0000000605067207 */ /* 0x000fc60004000000 */
[----:B------:R-:W-:-:S04]  /*10e0*/  @!P1 IMAD.HI.U32 R8, R7, R2, RZ ;  /* 0x0000000207089227 */ /* 0x000fc800078e00ff */
[----:B------:R-:W-:Y:S01]  /*10f0*/  IMAD.MOV R2, RZ, RZ, -R6 ;  /* 0x000000ffff027224 */ /* 0x000fe200078e0a06 */
[----:B------:R-:W-:-:S03]  /*1100*/  @!P1 SHF.R.U32.HI R8, RZ, R3, R8 ;  /* 0x00000003ff089219 */ /* 0x000fc60000011608 */
[----:B------:R-:W-:Y:S01]  /*1110*/  IMAD R2, R10, R2, R5 ;  /* 0x000000020a027224 */ /* 0x000fe200078e0205 */
[----:B------:R-:W-:-:S04]  /*1120*/  @!P1 SEL R3, R7, R8, !P0 ;  /* 0x0000000807039207 */ /* 0x000fc80004000000 */
[----:B------:R-:W-:Y:S01]  /*1130*/  @!P1 IADD3 R6, PT, PT, R6, -R3, RZ ;  /* 0x8000000306069210 */ /* 0x000fe20007ffe0ff */
[----:B------:R-:W-:Y:S01]  /*1140*/  @!P1 IMAD R13, R2, R13, R3 ;  /* 0x0000000d020d9224 */ /* 0x000fe200078e0203 */
[----:B------:R-:W-:Y:S01]  /*1150*/  IADD3 R3, PT, PT, -R5, RZ, RZ ;  /* 0x000000ff05037210 */ /* 0x000fe20007ffe1ff */
[--C-:B------:R-:W-:Y:S02]  /*1160*/  IMAD.MOV R2, RZ, RZ, -R7.reuse ;  /* 0x000000ffff027224 */ /* 0x100fe400078e0a07 */
[----:B------:R-:W-:Y:S01]  /*1170*/  @!P1 IMAD R5, R6, R10, R7 ;  /* 0x0000000a06059224 */ /* 0x000fe200078e0207 */
[----:B------:R-:W-:Y:S01]  /*1180*/  @!P1 MOV R7, R13 ;  /* 0x0000000d00079202 */ /* 0x000fe20000000f00 */
[----:B------:R-:W-:Y:S02]  /*1190*/  IMAD R2, R9, R2, UR11 ;  /* 0x0000000b09027e24 */ /* 0x000fe4000f8e0202 */
[----:B------:R-:W-:Y:S02]  /*11a0*/  IMAD R3, R4, R3, R24 ;  /* 0x0000000304037224 */ /* 0x000fe400078e0218 */
[----:B------:R-:W-:-:S02]  /*11b0*/  IMAD R2, R7, R9, R2 ;  /* 0x0000000907027224 */ /* 0x000fc400078e0202 */
[----:B------:R-:W-:-:S03]  /*11c0*/  IMAD R24, R5, R4, R3 ;  /* 0x0000000405187224 */ /* 0x000fc600078e0203 */
[----:B------:R-:W-:Y:S02]  /*11d0*/  R2UR UR11, R2 ;  /* 0x00000000020b72ca */ /* 0x000fe400000e0000 */
.L_x_15:
[----:B------:R-:W1:Y:S02]  /*11e0*/  LDCU UR4, c[0x0][0xd30] ;  /* 0x0001a600ff0477ac */ /* 0x000e640008000800 */
[----:B-1----:R-:W-:-:S09]  /*11f0*/  UISETP.NE.AND UP1, UPT, UR4, 0x1, UPT ;  /* 0x000000010400788c */ /* 0x002fd2000bf25270 */
[----:B------:R-:W-:Y:S05]  /*1200*/  BRA.U UP1, `(.L_x_16) ;  /* 0x0000000101487547 */ /* 0x000fea000b800000 */
[----:B------:R-:W1:Y:S08]  /*1210*/  LDC.64 R4, c[0x0][0xd10] ;  /* 0x00034400ff047b82 */ /* 0x000e700000000a00 */
[----:B------:R-:W2:Y:S08]  /*1220*/  LDC.64 R2, c[0x0][0xd18] ;  /* 0x00034600ff027b82 */ /* 0x000eb00000000a00 */
[----:B------:R-:W3:Y:S08]  /*1230*/  LDC R6, c[0x0][0xd20] ;  /* 0x00034800ff067b82 */ /* 0x000ef00000000800 */
[----:B------:R-:W4:Y:S01]  /*1240*/  LDC R7, c[0x0][0xd0c] ;  /* 0x00034300ff077b82 */ /* 0x000f220000000800 */
[----:B-1----:R-:W-:-:S05]  /*1250*/  IMAD.HI.U32 R4, R4, UR11, RZ ;  /* 0x0000000b04047c27 */ /* 0x002fca000f8e00ff */
[----:B------:R-:W-:Y:S01]  /*1260*/  SHF.R.U32.HI R4, RZ, R5, R4 ;  /* 0x00000005ff047219 */ /* 0x000fe20000011604 */
[----:B--2---:R-:W-:Y:S01]  /*1270*/  IMAD.HI.U32 R3, R24, R3, RZ ;  /* 0x0000000318037227 */ /* 0x004fe200078e00ff */
[----:B------:R-:W-:-:S04]  /*1280*/  ISETP.NE.AND P0, PT, R2, 0x1, PT ;  /* 0x000000010200780c */ /* 0x000fc80003f05270 */
[----:B---3--:R-:W-:Y:S01]  /*1290*/  SHF.R.U32.HI R5, RZ, R6, R3 ;  /* 0x00000006ff057219 */ /* 0x008fe20000011603 */
[----:B------:R-:W-:Y:S01]  /*12a0*/  IMAD.U32 R3, RZ, RZ, UR11 ;  /* 0x0000000bff037e24 */ /* 0x000fe2000f8e00ff */
[----:B----4-:R-:W-:-:S04]  /*12b0*/  ISETP.NE.AND P1, PT, R7, 0x1, PT ;  /* 0x000000010700780c */ /* 0x010fc80003f25270 */
[----:B------:R-:W-:Y:S02]  /*12c0*/  SEL R3, R3, R4, !P1 ;  /* 0x0000000403037207 */ /* 0x000fe40004800000 */
[----:B------:R-:W-:-:S05]  /*12d0*/  SEL R4, R24, R5, !P0 ;  /* 0x0000000518047207 */ /* 0x000fca0004000000 */
[----:B------:R-:W-:Y:S02]  /*12e0*/  IMAD.IADD R6, R4, 0x1, -R3 ;  /* 0x0000000104067824 */ /* 0x000fe400078e0a03 */
[----:B------:R-:W-:Y:S02]  /*12f0*/  IMAD.IADD R3, R3, 0x1, -R4 ;  /* 0x0000000103037824 */ /* 0x000fe400078e0a04 */
[----:B------:R-:W-:Y:S02]  /*1300*/  IMAD R6, R6, R7, UR11 ;  /* 0x0000000b06067e24 */ /* 0x000fe4000f8e0207 */
[----:B------:R-:W-:-:S03]  /*1310*/  IMAD R24, R3, R2, R24 ;  /* 0x0000000203187224 */ /* 0x000fc600078e0218 */
[----:B------:R-:W-:-:S15]  /*1320*/  R2UR UR11, R6 ;  /* 0x00000000060b72ca */ /* 0x000fde00000e0000 */
.L_x_16:
[----:B------:R-:W1:Y:S01]  /*1330*/  LDCU UR5, c[0x0][0x38c] ;  /* 0x00007180ff0577ac */ /* 0x000e620008000800 */
[----:B------:R-:W2:Y:S08]  /*1340*/  S2UR UR37, SR_CgaCtaId ;  /* 0x00000000002579c3 */ /* 0x000eb00000008800 */
[----:B------:R-:W-:Y:S01]  /*1350*/  BAR.SYNC.DEFER_BLOCKING 0x0 ;  /* 0x0000000000007b1d */ /* 0x000fe20000010000 */
[----:B------:R-:W-:Y:S01]  /*1360*/  ISETP.NE.OR P4, PT, R0, 0x2, !P4 ;  /* 0x000000020000780c */ /* 0x000fe20006785670 */
[----:B------:R-:W-:Y:S01]  /*1370*/  UISETP.NE.AND UP1, UPT, UR8, 0x2, UPT ;  /* 0x000000020800788c */ /* 0x000fe2000bf25270 */
[----:B------:R-:W-:-:S05]  /*1380*/  LOP3.LUT R0, R103, 0x1f, RZ, 0xc0, !PT ;  /* 0x0000001f67007812 */ /* 0x000fca00078ec0ff */
[----:B------:R-:W3:Y:S01]  /*1390*/  LDC R2, c[0x0][0xd24] ;  /* 0x00034900ff027b82 */ /* 0x000ee20000000800 */
[----:B-1----:R-:W-:-:S04]  /*13a0*/  UIADD3 UR5, UPT, UPT, UR5, 0x7f, URZ ;  /* 0x0000007f05057890 */ /* 0x002fc8000fffe0ff */
[----:B------:R-:W-:-:S04]  /*13b0*/  USHF.R.S32.HI UR4, URZ, 0x1f, UR5 ;  /* 0x0000001fff047899 */ /* 0x000fc80008011405 */
[----:B------:R-:W-:-:S04]  /*13c0*/  ULEA.HI UR4, UR4, UR5, URZ, 0x7 ;  /* 0x0000000504047291 */ /* 0x000fc8000f8f38ff */
[----:B------:R-:W-:Y:S01]  /*13d0*/  USHF.R.S32.HI UR14, URZ, 0x7, UR4 ;  /* 0x00000007ff0e7899 */ /* 0x000fe20008011404 */
[----:B--2---:R-:W-:Y:S11]  /*13e0*/  BRA.U UP1, `(.L_x_17) ;  /* 0x0000000d016c7547 */ /* 0x004ff6000b800000 */
[----:B------:R-:W1:Y:S01]  /*13f0*/  LDC R3, c[0x0][0x370] ;  /* 0x0000dc00ff037b82 */ /* 0x000e620000000800 */
[----:B------:R-:W-:Y:S01]  /*1400*/  PLOP3.LUT P1, PT, PT, PT, UP2, 0x80, 0x8 ;  /* 0x000000000008781c */ /* 0x000fe20003f2f028 */
[----:B------:R-:W-:Y:S01]  /*1410*/  UISETP.LT.AND UP0, UPT, UR14, 0x1, UPT ;  /* 0x000000010e00788c */ /* 0x000fe2000bf01270 */
[----:B------:R-:W-:Y:S01]  /*1420*/  IMAD.MOV.U32 R16, RZ, RZ, 0x1 ;  /* 0x00000001ff107424 */ /* 0x000fe200078e00ff */
[----:B------:R-:W-:Y:S02]  /*1430*/  CS2R R14, SRZ ;  /* 0x00000000000e7805 */ /* 0x000fe4000001ff00 */
[----:B------:R-:W-:Y:S01]  /*1440*/  PLOP3.LUT P1, PT, P1, PT, PT, 0x8, 0x80 ;  /* 0x000000000080781c */ /* 0x000fe20000f2e170 */
[----:B------:R-:W-:Y:S01]  /*1450*/  IMAD.MOV.U32 R13, RZ, RZ, RZ ;  /* 0x000000ffff0d7224 */ /* 0x000fe200078e00ff */
[----:B------:R-:W2:Y:S01]  /*1460*/  LDCU.64 UR42, c[0x0][0x348] ;  /* 0x00006900ff2a77ac */ /* 0x000ea20008000a00 */
[----:B------:R-:W4:Y:S01]  /*1470*/  S2UR UR4, SR_CgaCtaId ;  /* 0x00000000000479c3 */ /* 0x000f220000008800 */
[----:B------:R-:W-:Y:S01]  /*1480*/  IMAD.MOV.U32 R12, RZ, RZ, 0x1 ;  /* 0x00000001ff0c7424 */ /* 0x000fe200078e00ff */
[----:B------:R-:W-:Y:S01]  /*1490*/  USEL UR14, UR14, 0x1, !UP0 ;  /* 0x000000010e0e7887 */ /* 0x000fe2000c000000 */
[----:B------:R-:W-:Y:S01]  /*14a0*/  UMOV UR7, URZ ;  /* 0x000000ff00077c82 */ /* 0x000fe20008000000 */
[----:B------:R-:W-:-:S04]  /*14b0*/  UMOV UR6, 0x400 ;  /* 0x0000040000067882 */ /* 0x000fc80000000000 */
[----:B------:R-:W1:Y:S06]  /*14c0*/  LDC R0, c[0x0][0x374] ;  /* 0x0000dd00ff007b82 */ /* 0x000e6c0000000800 */
.L_x_27:
[----:B------:R-:W-:-:S03]  /*14d0*/  UISETP.NE.AND UP0, UPT, UR37, URZ, UPT ;  /* 0x000000ff2500728c */ /* 0x000fc6000bf05270 */
[----:B----4-:R-:W-:Y:S02]  /*14e0*/  UMOV UR37, UR4 ;  /* 0x0000000400257c82 */ /* 0x010fe40008000000 */
[----:B------:R-:W-:-:S04]  /*14f0*/  ULEA UR5, UR37, UR6, 0x18 ;  /* 0x0000000625057291 */ /* 0x000fc8000f8ec0ff */
[----:B------:R-:W-:Y:S08]  /*1500*/  BRA.U UP0, `(.L_x_18) ;  /* 0x0000000100347547 */ /* 0x000ff0000b800000 */
[----:B------:R-:W4:Y:S01]  /*1510*/  S2R R4, SR_CgaCtaId ;  /* 0x0000000000047919 */ /* 0x000f220000008800 */
[----:B------:R-:W-:-:S04]  /*1520*/  MOV R5, 0x400 ;  /* 0x0000040000057802 */ /* 0x000fc80000000f00 */
[----:B----4-:R-:W-:Y:S02]  /*1530*/  LEA R4, R4, R5, 0x18 ;  /* 0x0000000504047211 */ /* 0x010fe400078ec0ff */
[----:B------:R-:W-:-:S03]  /*1540*/  SHF.L.U32 R5, R12, 0x1f, RZ ;  /* 0x0000001f0c057819 */ /* 0x000fc600000006ff */
[----:B------:R-:W-:-:S04]  /*1550*/  IMAD R4, R13, 0x8, R4 ;  /* 0x000000080d047824 */ /* 0x000fc800078e0204 */
[----:B------:R-:W4:Y:S02]  /*1560*/  SYNCS.PHASECHK.TRANS64.TRYWAIT P0, [R4+URZ+0xd0], R5 ;  /* 0x0000d005040075a7 */ /* 0x000f2400080011ff */
[----:B----4-:R-:W-:Y:S05]  /*1570*/  @!P0 BRA `(.L_x_19) ;  /* 0x0000007c00e88947 */ /* 0x010fea0003800000 */
.L_x_120:
[----:B------:R1:W-:Y:S01]  /*1580*/  SYNCS.ARRIVE.TRANS64.A1T0 RZ, [R4+URZ+0xc0], RZ ;  /* 0x0000c0ff04ff79a7 */ /* 0x0003e200081000ff */
[----:B------:R-:W-:-:S05]  /*1590*/  VIADD R13, R13, 0x1 ;  /* 0x000000010d0d7836 */ /* 0x000fca0000000000 */
[----:B------:R-:W-:-:S04]  /*15a0*/  ISETP.NE.AND P0, PT, R13, 0x2, PT ;  /* 0x000000020d00780c */ /* 0x000fc80003f05270 */
[----:B----4-:R-:W-:Y:S02]  /*15b0*/  SEL R5, RZ, 0x1, P0 ;  /* 0x00000001ff057807 */ /* 0x010fe40000000000 */
[----:B------:R-:W-:Y:S02]  /*15c0*/  SEL R13, R13, RZ, P0 ;  /* 0x000000ff0d0d7207 */ /* 0x000fe40000000000 */
[----:B------:R-:W-:-:S07]  /*15d0*/  LOP3.LUT R12, R12, R5, RZ, 0x3c, !PT ;  /* 0x000000050c0c7212 */ /* 0x000fce00078e3cff */
.L_x_18:
[----:B------:R-:W-:Y:S01]  /*15e0*/  ULEA UR8, UR7, UR5, 0x3 ;  /* 0x0000000507087291 */ /* 0x000fe2000f8e18ff */
[----:B-1----:R-:W-:-:S08]  /*15f0*/  SHF.L.U32 R4, R16, 0x1f, RZ ;  /* 0x0000001f10047819 */ /* 0x002fd000000006ff */
[----:B------:R1:W4:Y:S02]  /*1600*/  SYNCS.PHASECHK.TRANS64.TRYWAIT P0, [UR8+0x18], R4 ;  /* 0x00001804ff0075a7 */ /* 0x0003240008001108 */
[----:B------:R-:W2:Y:S02]  /*1610*/  LDCU UR8, c[0x0][0x38c] ;  /* 0x00007180ff0877ac */ /* 0x000ea40008000800 */
[----:B--2---:R-:W-:-:S09]  /*1620*/  UISETP.GE.AND UP0, UPT, UR8, 0x1, UPT ;  /* 0x000000010800788c */ /* 0x004fd2000bf06270 */
[----:B-1----:R-:W-:Y:S05]  /*1630*/  BRA.U !UP0, `(.L_x_20) ;  /* 0x0000000108d87547 */ /* 0x002fea000b800000 */
[----:B------:R-:W-:Y:S01]  /*1640*/  R2UR UR27, R24 ;  /* 0x00000000181b72ca */ /* 0x000fe200000e0000 */
[----:B------:R-:W-:Y:S01]  /*1650*/  UIADD3 UR40, UP2, UPT, UR42, 0x80, URZ ;  /* 0x000000802a287890 */ /* 0x000fe2000ff5e0ff */
[----:B------:R-:W-:Y:S01]  /*1660*/  @!P4 MOV R5, 0xc800 ;  /* 0x0000c8000005c802 */ /* 0x000fe20000000f00 */
[----:B------:R-:W-:Y:S02]  /*1670*/  UIADD3 UR38, UP1, UPT, UR42, 0x280, URZ ;  /* 0x000002802a267890 */ /* 0x000fe4000ff3e0ff */
[----:B------:R-:W-:Y:S02]  /*1680*/  UIADD3 UR30, UP0, UPT, UR42, 0x180, URZ ;  /* 0x000001802a1e7890 */ /* 0x000fe4000ff1e0ff */
[----:B------:R-:W-:Y:S02]  /*1690*/  USHF.L.U32 UR35, UR11, 0x7, URZ ;  /* 0x000000070b237899 */ /* 0x000fe400080006ff */
[----:B------:R-:W-:Y:S02]  /*16a0*/  UIADD3.X UR41, UPT, UPT, URZ, UR43, URZ, UP2, !UPT ;  /* 0x0000002bff297290 */ /* 0x000fe400097fe4ff */
[----:B------:R-:W-:-:S02]  /*16b0*/  UIADD3.X UR39, UPT, UPT, URZ, UR43, URZ, UP1, !UPT ;  /* 0x0000002bff277290 */ /* 0x000fc40008ffe4ff */
[----:B------:R-:W-:Y:S02]  /*16c0*/  UIADD3.X UR31, UPT, UPT, URZ, UR43, URZ, UP0, !UPT ;  /* 0x0000002bff1f7290 */ /* 0x000fe400087fe4ff */
[----:B------:R-:W-:Y:S01]  /*16d0*/  USHF.L.U32 UR27, UR27, 0x7, URZ ;  /* 0x000000071b1b7899 */ /* 0x000fe200080006ff */
[----:B------:R-:W-:Y:S01]  /*16e0*/  UMOV UR15, UR7 ;  /* 0x00000007000f7c82 */ /* 0x000fe20008000000 */
[----:B------:R-:W-:Y:S01]  /*16f0*/  UMOV UR12, URZ ;  /* 0x000000ff000c7c82 */ /* 0x000fe20008000000 */
[----:B------:R-:W-:-:S09]  /*1700*/  UMOV UR10, URZ ;  /* 0x000000ff000a7c82 */ /* 0x000fd20008000000 */
.L_x_23:
[----:B------:R-:W-:Y:S01]  /*1710*/  ULEA UR33, UR15, UR5, 0x3 ;  /* 0x000000050f217291 */ /* 0x000fe2000f8e18ff */
[----:B-1--4-:R-:W-:Y:S11]  /*1720*/  @P0 BRA `(.L_x_21) ;  /* 0x00000000000c0947 */ /* 0x012ff60003800000 */
[----:B------:R-:W-:-:S04]  /*1730*/  SHF.L.U32 R7, R16, 0x1f, RZ ;  /* 0x0000001f10077819 */ /* 0x000fc800000006ff */
[----:B------:R-:W1:Y:S02]  /*1740*/  SYNCS.PHASECHK.TRANS64.TRYWAIT P0, [UR33+0x18], R7 ;  /* 0x00001807ff0075a7 */ /* 0x000e640008001121 */
[----:B-1----:R-:W-:Y:S05]  /*1750*/  @!P0 BRA `(.L_x_22) ;  /* 0x0000007c00848947 */ /* 0x002fea0003800000 */
.L_x_21:
[----:B------:R-:W-:Y:S01]  /*1760*/  UIADD3 UR7, UPT, UPT, UR15, 0x1, URZ ;  /* 0x000000010f077890 */ /* 0x000fe2000fffe0ff */
[----:B------:R2:W-:Y:S01]  /*1770*/  @!P4 SYNCS.ARRIVE.TRANS64 RZ, [UR33], R5 ;  /* 0x00000005ffffc9a7 */ /* 0x0005e20008000021 */
[----:B------:R-:W-:Y:S02]  /*1780*/  ULEA UR32, UR15, UR5, 0xe ;  /* 0x000000050f207291 */ /* 0x000fe4000f8e70ff */
[----:B------:R-:W-:Y:S02]  /*1790*/  UISETP.NE.AND UP0, UPT, UR7, 0x3, UPT ;  /* 0x000000030700788c */ /* 0x000fe4000bf05270 */
[----:B------:R-:W-:Y:S02]  /*17a0*/  ULEA UR16, UR15, UR5, 0xf ;  /* 0x000000050f107291 */ /* 0x000fe4000f8e78ff */
[----:B------:R-:W-:Y:S02]  /*17b0*/  USEL UR9, URZ, 0x1, UP0 ;  /* 0x00000001ff097887 */ /* 0x000fe40008000000 */
[----:B------:R-:W-:-:S02]  /*17c0*/  USEL UR7, UR7, URZ, UP0 ;  /* 0x000000ff07077287 */ /* 0x000fc40008000000 */
[----:B------:R-:W-:Y:S02]  /*17d0*/  USHF.L.U32 UR26, UR12, 0x7, URZ ;  /* 0x000000070c1a7899 */ /* 0x000fe400080006ff */
[----:B------:R-:W-:Y:S01]  /*17e0*/  ULEA UR8, UR7, UR5, 0x3 ;  /* 0x0000000507087291 */ /* 0x000fe2000f8e18ff */
[----:B------:R-:W-:Y:S01]  /*17f0*/  LOP3.LUT R16, R16, UR9, RZ, 0x3c, !PT ;  /* 0x0000000910107c12 */ /* 0x000fe2000f8e3cff */
[----:B------:R-:W-:Y:S02]  /*1800*/  USHF.L.U32 UR34, UR12, 0x6, URZ ;  /* 0x000000060c227899 */ /* 0x000fe400080006ff */
[----:B------:R-:W-:Y:S01]  /*1810*/  UIADD3 UR32, UPT, UPT, UR32, 0x10400, URZ ;  /* 0x0001040020207890 */ /* 0x000fe2000fffe0ff */
[----:B-1----:R-:W-:Y:S01]  /*1820*/  SHF.L.U32 R4, R16, 0x1f, RZ ;  /* 0x0000001f10047819 */ /* 0x002fe200000006ff */
[----:B------:R-:W-:Y:S02]  /*1830*/  UIADD3 UR24, UPT, UPT, UR16, 0x1c400, URZ ;  /* 0x0001c40010187890 */ /* 0x000fe4000fffe0ff */
[----:B------:R-:W-:Y:S01]  /*1840*/  UIADD3 UR16, UPT, UPT, UR16, 0x20400, URZ ;  /* 0x0002040010107890 */ /* 0x000fe2000fffe0ff */
[----:B------:R2:W1:Y:S01]  /*1850*/  SYNCS.PHASECHK.TRANS64.TRYWAIT P0, [UR8+0x18], R4 ;  /* 0x00001804ff0075a7 */ /* 0x0004620008001108 */
[----:B------:R-:W-:-:S02]  /*1860*/  ULEA UR8, UR15, UR5, 0xb ;  /* 0x000000050f087291 */ /* 0x000fc4000f8e58ff */
[----:B------:R-:W-:Y:S02]  /*1870*/  UIADD3 UR18, UPT, UPT, UR26, 0x40, URZ ;  /* 0x000000401a127890 */ /* 0x000fe4000fffe0ff */
[----:B------:R-:W-:Y:S01]  /*1880*/  UIADD3 UR8, UPT, UPT, UR8, 0x34400, URZ ;  /* 0x0003440008087890 */ /* 0x000fe2000fffe0ff */
[----:B------:R-:W-:Y:S01]  /*1890*/  UMOV UR22, 0x0 ;  /* 0x0000000000167882 */ /* 0x000fe20000000000 */
[----:B------:R-:W-:Y:S01]  /*18a0*/  UMOV UR23, 0x10000000 ;  /* 0x1000000000177882 */ /* 0x000fe20000000000 */
[----:B------:R-:W-:Y:S01]  /*18b0*/  UMOV UR25, UR33 ;  /* 0x0000002100197c82 */ /* 0x000fe20008000000 */
[----:B------:R-:W-:Y:S01]  /*18c0*/  UMOV UR28, UR36 ;  /* 0x00000024001c7c82 */ /* 0x000fe20008000000 */
[----:B------:R-:W-:Y:S01]  /*18d0*/  UMOV UR17, UR33 ;  /* 0x0000002100117c82 */ /* 0x000fe20008000000 */
[----:B------:R-:W-:Y:S01]  /*18e0*/  UMOV UR19, UR27 ;  /* 0x0000001b00137c82 */ /* 0x000fe20008000000 */
[----:B------:R-:W-:Y:S01]  /*18f0*/  UMOV UR20, UR36 ;  /* 0x0000002400147c82 */ /* 0x000fe20008000000 */
[----:B------:R-:W-:Y:S01]  /*1900*/  UTMALDG.3D [UR32], [UR40], desc[UR22] ;  /* 0x00001620280075b4 */ /* 0x000fe20008011000 */
[----:B------:R-:W-:Y:S01]  /*1910*/  UMOV UR13, UR36 ;  /* 0x00000024000d7c82 */ /* 0x000fe20008000000 */
[----:B------:R-:W-:Y:S01]  /*1920*/  UMOV UR9, UR33 ;  /* 0x0000002100097c82 */ /* 0x000fe20008000000 */
[----:B------:R-:W-:Y:S01]  /*1930*/  UMOV UR15, UR7 ;  /* 0x00000007000f7c82 */ /* 0x000fe20008000000 */
[----:B------:R-:W-:Y:S01]  /*1940*/  UTMALDG.3D [UR24], [UR38], desc[UR22] ;  /* 0x00001618260075b4 */ /* 0x000fe20008011000 */
[----:B------:R-:W-:Y:S01]  /*1950*/  UTMALDG.3D [UR16], [UR38], desc[UR22] ;  /* 0x00001610260075b4 */ /* 0x000fe20008011000 */
[----:B------:R4:W-:Y:S02]  /*1960*/  UTMALDG.4D [UR8], [UR30], desc[UR22] ;  /* 0x000016081e0075b4 */ /* 0x0009e40008019000 */
[----:B----4-:R-:W-:-:S04]  /*1970*/  UIADD3 UR12, UPT, UPT, UR12, 0x1, URZ ;  /* 0x000000010c0c7890 */ /* 0x010fc8000fffe0ff */
[----:B------:R-:W-:-:S09]  /*1980*/  UISETP.NE.AND UP0, UPT, UR12, UR14, UPT ;  /* 0x0000000e0c00728c */ /* 0x000fd2000bf05270 */
[----:B--2---:R-:W-:Y:S05]  /*1990*/  BRA.U UP0, `(.L_x_23) ;  /* 0xfffffffd005c7547 */ /* 0x004fea000b83ffff */
.L_x_20:
[----:B------:R-:W-:Y:S01]  /*19a0*/  LEA R8, R15, UR5, 0x3 ;  /* 0x000000050f087c11 */ /* 0x000fe2000f8e18ff */
[----:B------:R-:W-:Y:S01]  /*19b0*/  @!P1 SYNCS.ARRIVE.TRANS64.A1T0 RZ, [UR5+0x78], RZ ;  /* 0x000078ffffff99a7 */ /* 0x000fe20008100005 */
[----:B------:R-:W-:Y:S01]  /*19c0*/  SHF.L.U32 R5, R14, 0x1f, RZ ;  /* 0x0000001f0e057819 */ /* 0x000fe200000006ff */
[----:B------:R-:W-:-:S03]  /*19d0*/  NOP ;  /* 0x0000000000007918 */ /* 0x000fc60000000000 */
[----:B-1--4-:R-:W1:Y:S01]  /*19e0*/  SYNCS.PHASECHK.TRANS64.TRYWAIT P0, [R8+URZ+0x80], R5 ;  /* 0x00008005080075a7 */ /* 0x012e6200080011ff */
[----:B------:R-:W-:Y:S01]  /*19f0*/  LEA R4, R15, UR5, 0x4 ;  /* 0x000000050f047c11 */ /* 0x000fe2000f8e20ff */
[----:B-1----:R-:W-:Y:S06]  /*1a00*/  @!P0 BRA `(.L_x_24) ;  /* 0x0000007800f08947 */ /* 0x002fec0003800000 */
.L_x_122:
[----:B-1----:R-:W1:Y:S01]  /*1a10*/  LDS.128 R4, [R4+0xf0] ;  /* 0x0000f00004047984 */ /* 0x002e620000000c00 */
[----:B---3--:R-:W-:Y:S01]  /*1a20*/  ISETP.GE.AND P0, PT, R2, 0x1, PT ;  /* 0x000000010200780c */ /* 0x008fe20003f06270 */
[----:B------:R-:W-:Y:S01]  /*1a30*/  VIADD R8, R8, 0x90 ;  /* 0x0000009008087836 */ /* 0x000fe20000000000 */
[----:B------:R-:W-:Y:S01]  /*1a40*/  @!PT LDS RZ, [RZ] ;  /* 0x00000000fffff984 */ /* 0x000fe20000000800 */
[----:B------:R-:W-:Y:S01]  /*1a50*/  @!PT LDS RZ, [RZ] ;  /* 0x00000000fffff984 */ /* 0x000fe20000000800 */
[----:B------:R-:W-:Y:S01]  /*1a60*/  @!PT LDS RZ, [RZ] ;  /* 0x00000000fffff984 */ /* 0x000fe20000000800 */
[----:B------:R-:W-:Y:S01]  /*1a70*/  @!PT LDS RZ, [RZ] ;  /* 0x00000000fffff984 */ /* 0x000fe20000000800 */
[----:B------:R2:W-:Y:S06]  /*1a80*/  MEMBAR.ALL.CTA ;  /* 0x0000000000007992 */ /* 0x0005ec0000008000 */
[----:B--2---:R-:W2:Y:S01]  /*1a90*/  FENCE.VIEW.ASYNC.S ;  /* 0x00000000000073c6 */ /* 0x004ea20000000000 */
[----:B------:R-:W-:-:S04]  /*1aa0*/  PRMT R8, RZ, 0x654, R8 ;  /* 0x00000654ff087816 */ /* 0x000fc80000000008 */
[----:B--2---:R2:W-:Y:S01]  /*1ab0*/  SYNCS.ARRIVE.TRANS64.RED.A1T0 RZ, [R8+URZ], RZ ;  /* 0x000000ff08ff79a7 */ /* 0x0045e200081004ff */
[----:B-1----:R-:W-:-:S13]  /*1ac0*/  LOP3.LUT P2, RZ, R6, 0x1, RZ, 0xc0, !PT ;  /* 0x0000000106ff7812 */ /* 0x002fda000784c0ff */
[----:B------:R-:W-:Y:S01]  /*1ad0*/  @P2 SHF.R.U32.HI R9, RZ, 0x10, R5 ;  /* 0x00000010ff092819 */ /* 0x000fe20000011605 */
[----:B------:R-:W-:Y:S01]  /*1ae0*/  VOTEU.ANY UP0, P2 ;  /* 0x0000000000ff7886 */ /* 0x000fe20001000100 */
[----:B------:R-:W-:Y:S02]  /*1af0*/  @P2 MOV R11, R4 ;  /* 0x00000004000b2202 */ /* 0x000fe40000000f00 */
[----:B------:R-:W-:Y:S02]  /*1b00*/  @P2 R2UR.BROADCAST UR8, R9 ;  /* 0x00000000090822ca */ /* 0x000fe400008e0000 */
[----:B------:R-:W-:-:S11]  /*1b10*/  @P2 LOP3.LUT R10, R5, 0xffff, RZ, 0xc0, !PT ;  /* 0x0000ffff050a2812 */ /* 0x000fd600078ec0ff */
[----:B------:R-:W-:Y:S01]  /*1b20*/  @UP0 UMOV UR36, UR8 ;  /* 0x0000000800240c82 */ /* 0x000fe20008000000 */
[----:B--2---:R-:W-:Y:S05]  /*1b30*/  @!P0 BRA `(.L_x_25) ;  /* 0x0000000000b88947 */ /* 0x004fea0003800000 */
[----:B------:R-:W1:Y:S01]  /*1b40*/  LDC.64 R6, c[0x0][0xd18] ;  /* 0x00034600ff067b82 */ /* 0x000e620000000a00 */
[----:B------:R-:W-:-:S07]  /*1b50*/  ISETP.NE.AND P3, PT, R2, 0x1, PT ;  /* 0x000000010200780c */ /* 0x000fce0003f65270 */
[----:B------:R-:W2:Y:S08]  /*1b60*/  LDC.64 R8, c[0x0][0xd10] ;  /* 0x00034400ff087b82 */ /* 0x000eb00000000a00 */
[----:B------:R-:W3:Y:S08]  /*1b70*/  LDC R17, c[0x0][0xd20] ;  /* 0x00034800ff117b82 */ /* 0x000ef00000000800 */
[----:B------:R-:W4:Y:S01]  /*1b80*/  LDC R18, c[0x0][0xd0c] ;  /* 0x00034300ff127b82 */ /* 0x000f220000000800 */
[----:B-1----:R-:W-:Y:S01]  /*1b90*/  IMAD.HI.U32 R22, R0, R7, RZ ;  /* 0x0000000700167227 */ /* 0x002fe200078e00ff */
[----:B------:R-:W-:-:S06]  /*1ba0*/  ISETP.NE.AND P0, PT, R6, 0x1, PT ;  /* 0x000000010600780c */ /* 0x000fcc0003f05270 */
[----:B------:R-:W1:Y:S01]  /*1bb0*/  LDC.64 R4, c[0x0][0xd28] ;  /* 0x00034a00ff047b82 */ /* 0x000e620000000a00 */
[----:B--2---:R-:W-:-:S04]  /*1bc0*/  IMAD.HI.U32 R20, R3, R8, RZ ;  /* 0x0000000803147227 */ /* 0x004fc800078e00ff */
[----:B------:R-:W-:Y:S01]  /*1bd0*/  IMAD.HI.U32 R24, R11, R8, RZ ;  /* 0x000000080b187227 */ /* 0x000fe200078e00ff */
[----:B------:R-:W-:Y:S02]  /*1be0*/  SHF.R.U32.HI R20, RZ, R9, R20 ;  /* 0x00000009ff147219 */ /* 0x000fe40000011614 */
[----:B---3--:R-:W-:Y:S01]  /*1bf0*/  SHF.R.U32.HI R19, RZ, R17, R22 ;  /* 0x00000011ff137219 */ /* 0x008fe20000011616 */
[----:B------:R-:W-:Y:S01]  /*1c00*/  IMAD.HI.U32 R22, R10, R7, RZ ;  /* 0x000000070a167227 */ /* 0x000fe200078e00ff */
[----:B------:R-:W-:Y:S02]  /*1c10*/  SHF.R.U32.HI R24, RZ, R9, R24 ;  /* 0x00000009ff187219 */ /* 0x000fe40000011618 */
[----:B------:R-:W-:Y:S02]  /*1c20*/  SEL R19, R0, R19, !P0 ;  /* 0x0000001300137207 */ /* 0x000fe40004000000 */
[----:B------:R-:W-:Y:S02]  /*1c30*/  SHF.R.U32.HI R17, RZ, R17, R22 ;  /* 0x00000011ff117219 */ /* 0x000fe40000011616 */
[----:B----4-:R-:W-:-:S02]  /*1c40*/  ISETP.NE.AND P1, PT, R18, 0x1, PT ;  /* 0x000000011200780c */ /* 0x010fc40003f25270 */
[----:B------:R-:W-:Y:S02]  /*1c50*/  SEL R17, R10, R17, !P0 ;  /* 0x000000110a117207 */ /* 0x000fe40004000000 */
[----:B------:R-:W-:Y:S02]  /*1c60*/  SEL R21, R3, R20, !P1 ;  /* 0x0000001403157207 */ /* 0x000fe40004800000 */
[----:B------:R-:W-:Y:S01]  /*1c70*/  SEL R7, R11, R24, !P1 ;  /* 0x000000180b077207 */ /* 0x000fe20004800000 */
[----:B-1----:R-:W-:Y:S01]  /*1c80*/  IMAD.HI.U32 R20, R19, R4, RZ ;  /* 0x0000000413147227 */ /* 0x002fe200078e00ff */
[----:B------:R-:W-:-:S03]  /*1c90*/  IADD3 R9, PT, PT, -R17, RZ, RZ ;  /* 0x000000ff11097210 */ /* 0x000fc60007ffe1ff */
[----:B------:R-:W-:Y:S01]  /*1ca0*/  IMAD.HI.U32 R8, R21, R4, RZ ;  /* 0x0000000415087227 */ /* 0x000fe200078e00ff */
[----:B------:R-:W-:-:S03]  /*1cb0*/  @P3 SHF.R.U32.HI R19, RZ, R5, R20 ;  /* 0x00000005ff133219 */ /* 0x000fc60000011614 */
[----:B------:R-:W-:Y:S01]  /*1cc0*/  IMAD R9, R6, R9, R10 ;  /* 0x0000000906097224 */ /* 0x000fe200078e020a */
        /* <DEDUP_REMOVED lines=12> */
[----:B------:R-:W-:-:S05]  /*1d90*/  @!P0 SEL R5, R7, R20, !P3 ;  /* 0x0000001407058207 */ /* 0x000fca0005800000 */
[--C-:B------:R-:W-:Y:S02]  /*1da0*/  @!P0 IMAD.IADD R8, R8, 0x1, -R5.reuse ;  /* 0x0000000108088824 */ /* 0x100fe400078e0a05 */
[----:B------:R-:W-:Y:S01]  /*1db0*/  @!P0 IMAD R5, R4, R21, R5 ;  /* 0x0000001504058224 */ /* 0x000fe200078e0205 */
[----:B------:R-:W-:Y:S01]  /*1dc0*/  IADD3 R4, PT, PT, -R7, RZ, RZ ;  /* 0x000000ff07047210 */ /* 0x000fe20007ffe1ff */
[----:B------:R-:W-:Y:S02]  /*1dd0*/  @!P0 IMAD R17, R2, R8, R7 ;  /* 0x0000000802118224 */ /* 0x000fe400078e0207 */
[----:B------:R-:W-:Y:S02]  /*1de0*/  @!P0 IMAD.MOV.U32 R7, RZ, RZ, R5 ;  /* 0x000000ffff078224 */ /* 0x000fe400078e0005 */
[----:B------:R-:W-:Y:S02]  /*1df0*/  IMAD R4, R18, R4, R11 ;  /* 0x0000000412047224 */ /* 0x000fe400078e020b */
[----:B------:R-:W-:-:S02]  /*1e00*/  IMAD R10, R17, R6, R9 ;  /* 0x00000006110a7224 */ /* 0x000fc400078e0209 */
[----:B------:R-:W-:Y:S02]  /*1e10*/  IMAD R11, R7, R18, R4 ;  /* 0x00000012070b7224 */ /* 0x000fe400078e0204 */
.L_x_25:
[----:B------:R-:W1:Y:S02]  /*1e20*/  LDCU UR8, c[0x0][0xd30] ;  /* 0x0001a600ff0877ac */ /* 0x000e640008000800 */
[----:B-1----:R-:W-:-:S09]  /*1e30*/  UISETP.NE.AND UP0, UPT, UR8, 0x1, UPT ;  /* 0x000000010800788c */ /* 0x002fd2000bf05270 */
[----:B------:R-:W-:Y:S05]  /*1e40*/  BRA.U UP0, `(.L_x_26) ;  /* 0x0000000100407547 */ /* 0x000fea000b800000 */
[----:B------:R-:W1:Y:S08]  /*1e50*/  LDC.64 R6, c[0x0][0xd10] ;  /* 0x00034400ff067b82 */ /* 0x000e700000000a00 */
[----:B------:R-:W2:Y:S08]  /*1e60*/  LDC.64 R4, c[0x0][0xd18] ;  /* 0x00034600ff047b82 */ /* 0x000eb00000000a00 */
[----:B------:R-:W3:Y:S08]  /*1e70*/  LDC R8, c[0x0][0xd20] ;  /* 0x00034800ff087b82 */ /* 0x000ef00000000800 */
[----:B------:R-:W4:Y:S01]  /*1e80*/  LDC R18, c[0x0][0xd0c] ;  /* 0x00034300ff127b82 */ /* 0x000f220000000800 */
[----:B-1----:R-:W-:-:S05]  /*1e90*/  IMAD.HI.U32 R6, R11, R6, RZ ;  /* 0x000000060b067227 */ /* 0x002fca00078e00ff */
[----:B------:R-:W-:Y:S01]  /*1ea0*/  SHF.R.U32.HI R6, RZ, R7, R6 ;  /* 0x00000007ff067219 */ /* 0x000fe20000011606 */
[----:B--2---:R-:W-:Y:S01]  /*1eb0*/  IMAD.HI.U32 R5, R10, R5, RZ ;  /* 0x000000050a057227 */ /* 0x004fe200078e00ff */
[----:B------:R-:W-:-:S04]  /*1ec0*/  ISETP.NE.AND P0, PT, R4, 0x1, PT ;  /* 0x000000010400780c */ /* 0x000fc80003f05270 */
[----:B---3--:R-:W-:-:S04]  /*1ed0*/  SHF.R.U32.HI R5, RZ, R8, R5 ;  /* 0x00000008ff057219 */ /* 0x008fc80000011605 */
[----:B------:R-:W-:Y:S02]  /*1ee0*/  SEL R5, R10, R5, !P0 ;  /* 0x000000050a057207 */ /* 0x000fe40004000000 */
[----:B----4-:R-:W-:-:S04]  /*1ef0*/  ISETP.NE.AND P1, PT, R18, 0x1, PT ;  /* 0x000000011200780c */ /* 0x010fc80003f25270 */
[----:B------:R-:W-:-:S05]  /*1f00*/  SEL R6, R11, R6, !P1 ;  /* 0x000000060b067207 */ /* 0x000fca0004800000 */
[----:B------:R-:W-:Y:S02]  /*1f10*/  IMAD.IADD R7, R5, 0x1, -R6 ;  /* 0x0000000105077824 */ /* 0x000fe400078e0a06 */
[----:B------:R-:W-:Y:S02]  /*1f20*/  IMAD.IADD R5, R6, 0x1, -R5 ;  /* 0x0000000106057824 */ /* 0x000fe400078e0a05 */
[----:B------:R-:W-:Y:S02]  /*1f30*/  IMAD R11, R7, R18, R11 ;  /* 0x00000012070b7224 */ /* 0x000fe400078e020b */
[----:B------:R-:W-:-:S07]  /*1f40*/  IMAD R10, R5, R4, R10 ;  /* 0x00000004050a7224 */ /* 0x000fce00078e020a */
.L_x_26:
[----:B------:R-:W-:Y:S01]  /*1f50*/  VIADD R15, R15, 0x1 ;  /* 0x000000010f0f7836 */ /* 0x000fe20000000000 */
[----:B------:R-:W-:Y:S01]  /*1f60*/  PLOP3.LUT P1, PT, PT, PT, PT, 0x80, 0x8 ;  /* 0x000000000008781c */ /* 0x000fe20003f2f070 */
[----:B------:R-:W-:Y:S02]  /*1f70*/  IMAD.IADD R4, R11, 0x1, R88 ;  /* 0x000000010b047824 */ /* 0x000fe400078e0258 */
[----:B------:R-:W-:Y:S01]  /*1f80*/  IMAD.IADD R24, R10, 0x1, R81 ;  /* 0x000000010a187824 */ /* 0x000fe200078e0251 */
[C---:B------:R-:W-:Y:S02]  /*1f90*/  ISETP.NE.AND P0, PT, R15.reuse, 0x2, PT ;  /* 0x000000020f00780c */ /* 0x040fe40003f05270 */
[----:B------:R-:W-:Y:S02]  /*1fa0*/  R2UR UR11, R4 ;  /* 0x00000000040b72ca */ /* 0x000fe400000e0000 */
[----:B------:R-:W-:Y:S02]  /*1fb0*/  SEL R5, RZ, 0x1, P0 ;  /* 0x00000001ff057807 */ /* 0x000fe40000000000 */
[----:B------:R-:W-:-:S02]  /*1fc0*/  SEL R15, R15, RZ, P0 ;  /* 0x000000ff0f0f7207 */ /* 0x000fc40000000000 */
[----:B------:R-:W-:Y:S01]  /*1fd0*/  LOP3.LUT R14, R14, R5, RZ, 0x3c, !PT ;  /* 0x000000050e0e7212 */ /* 0x000fe200078e3cff */
[----:B------:R-:W-:Y:S08]  /*1fe0*/  @P2 BRA `(.L_x_27) ;  /* 0xfffffff400382947 */ /* 0x000ff0000383ffff */
[----:B------:R-:W-:Y:S01]  /*1ff0*/  UIADD3 UR5, UPT, UPT, UR5, 0x18, URZ ;  /* 0x0000001805057890 */ /* 0x000fe2000fffe0ff */
[----:B------:R-:W-:-:S03]  /*2000*/  SHF.L.U32 R3, R16, 0x1f, RZ ;  /* 0x0000001f10037819 */ /* 0x000fc600000006ff */
[----:B------:R-:W-:-:S09]  /*2010*/  ULEA UR4, UR7, UR5, 0x3 ;  /* 0x0000000507047291 */ /* 0x000fd2000f8e18ff */
[----:B------:R-:W1:Y:S02]  /*2020*/  SYNCS.PHASECHK.TRANS64.TRYWAIT P0, [UR4], R3 ;  /* 0x00000003ff0075a7 */ /* 0x000e640008001104 */
[----:B-1----:R-:W-:Y:S05]  /*2030*/  @!P0 BRA `(.L_x_28) ;  /* 0x0000007400788947 */ /* 0x002fea0003800000 */
.L_x_124:
[----:B------:R-:W-:-:S04]  /*2040*/  UIADD3 UR6, UPT, UPT, UR7, 0x1, URZ ;  /* 0x0000000107067890 */ /* 0x000fc8000fffe0ff */
[----:B------:R-:W-:-:S04]  /*2050*/  UISETP.NE.AND UP0, UPT, UR6, 0x3, UPT ;  /* 0x000000030600788c */ /* 0x000fc8000bf05270 */
[----:B------:R-:W-:Y:S02]  /*2060*/  USEL UR7, URZ, 0x1, UP0 ;  /* 0x00000001ff077887 */ /* 0x000fe40008000000 */
[----:B------:R-:W-:-:S04]  /*2070*/  USEL UR6, UR6, URZ, UP0 ;  /* 0x000000ff06067287 */ /* 0x000fc80008000000 */
[----:B------:R-:W-:Y:S01]  /*2080*/  ULEA UR4, UR6, UR5, 0x3 ;  /* 0x0000000506047291 */ /* 0x000fe2000f8e18ff */
[----:B------:R-:W-:-:S04]  /*2090*/  LOP3.LUT R16, R16, UR7, RZ, 0x3c, !PT ;  /* 0x0000000710107c12 */ /* 0x000fc8000f8e3cff */
[----:B-1----:R-:W-:-:S04]  /*20a0*/  SHF.L.U32 R3, R16, 0x1f, RZ ;  /* 0x0000001f10037819 */ /* 0x002fc800000006ff */
[----:B------:R-:W1:Y:S02]  /*20b0*/  SYNCS.PHASECHK.TRANS64.TRYWAIT P0, [UR4], R3 ;  /* 0x00000003ff0075a7 */ /* 0x000e640008001104 */
[----:B-1----:R-:W-:Y:S05]  /*20c0*/  @!P0 BRA `(.L_x_29) ;  /* 0x00000074006c8947 */ /* 0x002fea0003800000 */
.L_x_126:
[----:B------:R-:W-:-:S04]  /*20d0*/  UIADD3 UR6, UPT, UPT, UR6, 0x1, URZ ;  /* 0x0000000106067890 */ /* 0x000fc8000fffe0ff */
[----:B------:R-:W-:-:S04]  /*20e0*/  UISETP.NE.AND UP0, UPT, UR6, 0x3, UPT ;  /* 0x000000030600788c */ /* 0x000fc8000bf05270 */
[----:B------:R-:W-:Y:S02]  /*20f0*/  USEL UR4, URZ, 0x1, UP0 ;  /* 0x00000001ff047887 */ /* 0x000fe40008000000 */
[----:B------:R-:W-:-:S04]  /*2100*/  USEL UR6, UR6, URZ, UP0 ;  /* 0x000000ff06067287 */ /* 0x000fc80008000000 */
[----:B------:R-:W-:Y:S01]  /*2110*/  ULEA UR6, UR6, UR5, 0x3 ;  /* 0x0000000506067291 */ /* 0x000fe2000f8e18ff */
[----:B-1----:R-:W-:-:S04]  /*2120*/  LOP3.LUT R3, R16, UR4, RZ, 0x3c, !PT ;  /* 0x0000000410037c12 */ /* 0x002fc8000f8e3cff */
[----:B------:R-:W-:Y:S01]  /*2130*/  SHF.L.U32 R3, R3, 0x1f, RZ ;  /* 0x0000001f03037819 */ /* 0x000fe200000006ff */
[----:B------:R-:W-:-:S07]  /*2140*/  IMAD.U32 R0, RZ, RZ, UR6 ;  /* 0x00000006ff007e24 */ /* 0x000fce000f8e00ff */
.L_x_30:
[----:B-1----:R1:W2:Y:S02]  /*2150*/  SYNCS.PHASECHK.TRANS64.TRYWAIT P0, [R0+URZ], R3 ;  /* 0x00000003000075a7 */ /* 0x0022a400080011ff */
[----:B--2---:R-:W-:Y:S05]  /*2160*/  @!P0 NANOSLEEP.SYNCS 0x989680 ;  /* 0x009896800000895d */ /* 0x004fea0003900000 */
[----:B------:R-:W2:Y:S02]  /*2170*/  @!P0 SYNCS.PHASECHK.TRANS64 P0, [R0+URZ], R3 ;  /* 0x00000003000085a7 */ /* 0x000ea400080010ff */
[----:B--2---:R-:W-:Y:S05]  /*2180*/  @P0 EXIT ;  /* 0x000000000000094d */ /* 0x004fea0003800000 */
[----:B------:R-:W-:Y:S05]  /*2190*/  BRA `(.L_x_30) ;  /* 0xfffffffc00ec7947 */ /* 0x000fea000383ffff */
.L_x_17:
[----:B------:R-:W-:-:S04]  /*21a0*/  UISETP.NE.AND UP1, UPT, UR37, URZ, UPT ;  /* 0x000000ff2500728c */ /* 0x000fc8000bf25270 */
[----:B------:R-:W-:-:S09]  /*21b0*/  UISETP.NE.OR UP1, UPT, UR8, 0x1, UP1 ;  /* 0x000000010800788c */ /* 0x000fd20008f25670 */
[----:B------:R-:W-:Y:S05]  /*21c0*/  BRA.U UP1, `(.L_x_31) ;  /* 0x0000000501487547 */ /* 0x000fea000b800000 */
[----:B------:R-:W-:Y:S01]  /*21d0*/  ISETP.NE.AND P2, PT, R0, RZ, PT ;  /* 0x000000ff0000720c */ /* 0x000fe20003f45270 */
[----:B------:R-:W-:Y:S01]  /*21e0*/  IMAD.MOV.U32 R12, RZ, RZ, 0x1 ;  /* 0x00000001ff0c7424 */ /* 0x000fe200078e00ff */
[----:B------:R-:W-:Y:S02]  /*21f0*/  CS2R R10, SRZ ;  /* 0x00000000000a7805 */ /* 0x000fe4000001ff00 */
[----:B------:R-:W-:Y:S01]  /*2200*/  CS2R R8, SRZ ;  /* 0x0000000000087805 */ /* 0x000fe2000001ff00 */
[----:B------:R-:W-:Y:S01]  /*2210*/  UMOV UR4, 0x400 ;  /* 0x0000040000047882 */ /* 0x000fe20000000000 */
[----:B------:R-:W-:Y:S01]  /*2220*/  UMOV UR6, URZ ;  /* 0x000000ff00067c82 */ /* 0x000fe20008000000 */
[----:B------:R-:W-:-:S12]  /*2230*/  ULEA UR37, UR37, UR4, 0x18 ;  /* 0x0000000425257291 */ /* 0x000fd8000f8ec0ff */
.L_x_35:
[----:B---3--:R-:W-:Y:S02]  /*2240*/  LEA R2, R8, UR37, 0x3 ;  /* 0x0000002508027c11 */ /* 0x008fe4000f8e18ff */
[----:B------:R-:W-:-:S03]  /*2250*/  SHF.L.U32 R5, R9, 0x1f, RZ ;  /* 0x0000001f09057819 */ /* 0x000fc600000006ff */
[----:B------:R-:W-:Y:S01]  /*2260*/  VIADD R4, R2, 0xd0 ;  /* 0x000000d002047836 */ /* 0x000fe20000000000 */
[----:B------:R-:W1:Y:S02]  /*2270*/  SYNCS.PHASECHK.TRANS64.TRYWAIT P0, [R2+URZ+0xc0], R5 ;  /* 0x0000c005020075a7 */ /* 0x000e6400080011ff */
[----:B-1----:R-:W-:Y:S05]  /*2280*/  @!P0 BRA `(.L_x_32) ;  /* 0x0000007400148947 */ /* 0x002fea0003800000 */
.L_x_127:
[----:B------:R-:W-:Y:S01]  /*2290*/  ULEA UR5, UR6, UR37, 0x3 ;  /* 0x0000002506057291 */ /* 0x000fe2000f8e18ff */
[----:B------:R-:W-:Y:S02]  /*22a0*/  PRMT R4, RZ, 0x654, R4 ;  /* 0x00000654ff047816 */ /* 0x000fe40000000004 */
[----:B-1----:R-:W-:Y:S01]  /*22b0*/  SHF.L.U32 R5, R12, 0x1f, RZ ;  /* 0x0000001f0c057819 */ /* 0x002fe200000006ff */
[----:B------:R-:W-:Y:S01]  /*22c0*/  UIADD3 UR4, UPT, UPT, UR5, 0x80, URZ ;  /* 0x0000008005047890 */ /* 0x000fe2000fffe0ff */
[----:B------:R1:W-:Y:S05]  /*22d0*/  SYNCS.ARRIVE.TRANS64.RED.A1T0 RZ, [R4+URZ], RZ ;  /* 0x000000ff04ff79a7 */ /* 0x0003ea00081004ff */
[----:B------:R-:W-:Y:S01]  /*22e0*/  IMAD.U32 R7, RZ, RZ, UR4 ;  /* 0x00000004ff077e24 */ /* 0x000fe2000f8e00ff */
[----:B------:R-:W2:Y:S04]  /*22f0*/  SYNCS.PHASECHK.TRANS64.TRYWAIT P0, [UR5+0x90], R5 ;  /* 0x00009005ff0075a7 */ /* 0x000ea80008001105 */
[----:B------:R-:W-:Y:S01]  /*2300*/  PRMT R6, R0, 0x654, R7 ;  /* 0x0000065400067816 */ /* 0x000fe20000000007 */
[----:B-1----:R-:W-:Y:S01]  /*2310*/  @!P2 IMAD.MOV.U32 R4, RZ, RZ, 0x10 ;  /* 0x00000010ff04a424 */ /* 0x002fe200078e00ff */
[----:B--2---:R-:W-:Y:S06]  /*2320*/  @!P0 BRA `(.L_x_33) ;  /* 0x0000007400008947 */ /* 0x004fec0003800000 */
.L_x_129:
[----:B------:R-:W-:Y:S01]  /*2330*/  ULEA UR4, UR6, UR37, 0x4 ;  /* 0x0000002506047291 */ /* 0x000fe2000f8e20ff */
[----:B------:R-:W-:Y:S01]  /*2340*/  SEL R3, R6, R3, !P2 ;  /* 0x0000000306037207 */ /* 0x000fe20005000000 */
[----:B------:R-:W-:Y:S01]  /*2350*/  UIADD3 UR5, UPT, UPT, UR5, 0x80, URZ ;  /* 0x0000008005057890 */ /* 0x000fe2000fffe0ff */
[----:B-1----:R-:W-:Y:S01]  /*2360*/  LEA R2, R11, UR37, 0x3 ;  /* 0x000000250b027c11 */ /* 0x002fe2000f8e18ff */
[----:B------:R-:W-:Y:S01]  /*2370*/  UIADD3 UR4, UPT, UPT, UR4, 0xf0, URZ ;  /* 0x000000f004047890 */ /* 0x000fe2000fffe0ff */
[----:B------:R-:W-:Y:S01]  /*2380*/  SHF.L.U32 R5, R10, 0x1f, RZ ;  /* 0x0000001f0a057819 */ /* 0x000fe200000006ff */
[----:B------:R1:W-:Y:S01]  /*2390*/  @!P2 SYNCS.ARRIVE.TRANS64.RED RZ, [R3+URZ], R4 ;  /* 0x0000000403ffa9a7 */ /* 0x0003e200080004ff */
[----:B------:R-:W-:Y:S01]  /*23a0*/  UIADD3 UR6, UPT, UPT, UR6, 0x1, URZ ;  /* 0x0000000106067890 */ /* 0x000fe2000fffe0ff */
[----:B------:R-:W-:-:S03]  /*23b0*/  VIADD R8, R8, 0x1 ;  /* 0x0000000108087836 */ /* 0x000fc60000000000 */
[----:B------:R-:W-:Y:S02]  /*23c0*/  UISETP.NE.AND UP0, UPT, UR6, 0x2, UPT ;  /* 0x000000020600788c */ /* 0x000fe4000bf05270 */
[----:B------:R-:W-:Y:S06]  /*23d0*/  UGETNEXTWORKID.BROADCAST [UR4], [UR5] ;  /* 0x00000000040073ca */ /* 0x000fec0008000100 */
[----:B------:R-:W-:Y:S01]  /*23e0*/  USEL UR4, URZ, 0x1, UP0 ;  /* 0x00000001ff047887 */ /* 0x000fe20008000000 */
[----:B------:R-:W-:Y:S01]  /*23f0*/  ISETP.NE.AND P0, PT, R8, 0x2, PT ;  /* 0x000000020800780c */ /* 0x000fe20003f05270 */
[----:B------:R-:W-:Y:S01]  /*2400*/  USEL UR6, UR6, URZ, UP0 ;  /* 0x000000ff06067287 */ /* 0x000fe20008000000 */
[----:B------:R-:W2:Y:S03]  /*2410*/  SYNCS.PHASECHK.TRANS64.TRYWAIT P1, [R2+URZ+0x80], R5 ;  /* 0x00008005020075a7 */ /* 0x000ea600080211ff */
[----:B------:R-:W-:Y:S01]  /*2420*/  LOP3.LUT R12, R12, UR4, RZ, 0x3c, !PT ;  /* 0x000000040c0c7c12 */ /* 0x000fe2000f8e3cff */
[----:B-12---:R-:W-:Y:S07]  /*2430*/  @!P1 BRA `(.L_x_34) ;  /* 0x0000007000d49947 */ /* 0x006fee0003800000 */
.L_x_130:
[C---:B------:R-:W-:Y:S01]  /*2440*/  LEA R4, R11.reuse, UR37, 0x4 ;  /* 0x000000250b047c11 */ /* 0x040fe2000f8e20ff */
[----:B-1----:R-:W-:Y:S01]  /*2450*/  VIADD R2, R2, 0x90 ;  /* 0x0000009002027836 */ /* 0x002fe20000000000 */
[----:B------:R-:W-:Y:S01]  /*2460*/  SEL R8, R8, RZ, P0 ;  /* 0x000000ff08087207 */ /* 0x000fe20000000000 */
[----:B------:R-:W-:-:S03]  /*2470*/  VIADD R11, R11, 0x1 ;  /* 0x000000010b0b7836 */ /* 0x000fc60000000000 */
[----:B------:R-:W1:Y:S01]  /*2480*/  LDS.128 R4, [R4+0xf0] ;  /* 0x0000f00004047984 */ /* 0x000e620000000c00 */
[----:B------:R-:W-:Y:S02]  /*2490*/  PRMT R2, RZ, 0x654, R2 ;  /* 0x00000654ff027816 */ /* 0x000fe40000000002 */
[C---:B------:R-:W-:Y:S01]  /*24a0*/  ISETP.NE.AND P1, PT, R11.reuse, 0x2, PT ;  /* 0x000000020b00780c */ /* 0x040fe20003f25270 */
[----:B------:R-:W-:Y:S01]  /*24b0*/  @!PT LDS RZ, [RZ] ;  /* 0x00000000fffff984 */ /* 0x000fe20000000800 */
[----:B------:R-:W-:Y:S01]  /*24c0*/  @!PT LDS RZ, [RZ] ;  /* 0x00000000fffff984 */ /* 0x000fe20000000800 */
[----:B------:R-:W-:Y:S01]  /*24d0*/  @!PT LDS RZ, [RZ] ;  /* 0x00000000fffff984 */ /* 0x000fe20000000800 */
[----:B------:R-:W-:Y:S01]  /*24e0*/  @!PT LDS RZ, [RZ] ;  /* 0x00000000fffff984 */ /* 0x000fe20000000800 */
[----:B------:R2:W-:Y:S06]  /*24f0*/  MEMBAR.ALL.CTA ;  /* 0x0000000000007992 */ /* 0x0005ec0000008000 */
[----:B--2---:R-:W2:Y:S01]  /*2500*/  FENCE.VIEW.ASYNC.S ;  /* 0x00000000000073c6 */ /* 0x004ea20000000000 */
[----:B------:R-:W-:Y:S01]  /*2510*/  SEL R11, R11, RZ, P1 ;  /* 0x000000ff0b0b7207 */ /* 0x000fe20000800000 */
[----:B--2---:R2:W-:Y:S01]  /*2520*/  SYNCS.ARRIVE.TRANS64.RED.A1T0 RZ, [R2+URZ], RZ ;  /* 0x000000ff02ff79a7 */ /* 0x0045e200081004ff */
[----:B-1----:R-:W-:-:S02]  /*2530*/  LOP3.LUT P3, RZ, R6, 0x1, RZ, 0xc0, !PT ;  /* 0x0000000106ff7812 */ /* 0x002fc4000786c0ff */
[----:B------:R-:W-:-:S04]  /*2540*/  SEL R5, RZ, 0x1, P1 ;  /* 0x00000001ff057807 */ /* 0x000fc80000800000 */
[----:B------:R-:W-:Y:S02]  /*2550*/  LOP3.LUT R10, R10, R5, RZ, 0x3c, !PT ;  /* 0x000000050a0a7212 */ /* 0x000fe400078e3cff */
[----:B--2---:R-:W-:-:S04]  /*2560*/  SEL R2, RZ, 0x1, P0 ;  /* 0x00000001ff027807 */ /* 0x004fc80000000000 */
[----:B------:R-:W-:Y:S01]  /*2570*/  LOP3.LUT R9, R9, R2, RZ, 0x3c, !PT ;  /* 0x0000000209097212 */ /* 0x000fe200078e3cff */
[----:B------:R-:W-:Y:S06]  /*2580*/  @P3 BRA `(.L_x_35) ;  /* 0xfffffffc002c3947 */ /* 0x000fec000383ffff */
[----:B------:R-:W-:Y:S01]  /*2590*/  ULEA UR5, UR6, UR37, 0x3 ;  /* 0x0000002506057291 */ /* 0x000fe2000f8e18ff */
[----:B------:R-:W-:-:S08]  /*25a0*/  SHF.L.U32 R3, R12, 0x1f, RZ ;  /* 0x0000001f0c037819 */ /* 0x000fd000000006ff */
[----:B------:R-:W1:Y:S02]  /*25b0*/  SYNCS.PHASECHK.TRANS64 P0, [UR5+0x90], R3 ;  /* 0x00009003ff0075a7 */ /* 0x000e640008001005 */
[----:B-1----:R-:W-:Y:S05]  /*25c0*/  @P0 BRA `(.L_x_36) ;  /* 0x0000000000080947 */ /* 0x002fea0003800000 */
[----:B------:R-:W1:Y:S02]  /*25d0*/  SYNCS.PHASECHK.TRANS64.TRYWAIT P0, [UR5+0x90], R3 ;  /* 0x00009003ff0075a7 */ /* 0x000e640008001105 */
[----:B-1----:R-:W-:Y:S05]  /*25e0*/  @!P0 BRA `(.L_x_37) ;  /* 0x00000070007c8947 */ /* 0x002fea0003800000 */
.L_x_36:
[----:B------:R-:W-:-:S04]  /*25f0*/  UIADD3 UR4, UPT, UPT, UR6, 0x1, URZ ;  /* 0x0000000106047890 */ /* 0x000fc8000fffe0ff */
[----:B------:R-:W-:-:S04]  /*2600*/  UISETP.NE.AND UP0, UPT, UR4, 0x2, UPT ;  /* 0x000000020400788c */ /* 0x000fc8000bf05270 */
[----:B------:R-:W-:Y:S02]  /*2610*/  USEL UR7, URZ, 0x1, UP0 ;  /* 0x00000001ff077887 */ /* 0x000fe40008000000 */
[----:B------:R-:W-:-:S04]  /*2620*/  USEL UR4, UR4, URZ, UP0 ;  /* 0x000000ff04047287 */ /* 0x000fc80008000000 */
[----:B------:R-:W-:Y:S01]  /*2630*/  ULEA UR4, UR4, UR37, 0x3 ;  /* 0x0000002504047291 */ /* 0x000fe2000f8e18ff */
[----:B-1----:R-:W-:-:S04]  /*2640*/  LOP3.LUT R3, R12, UR7, RZ, 0x3c, !PT ;  /* 0x000000070c037c12 */ /* 0x002fc8000f8e3cff */
[----:B------:R-:W-:-:S04]  /*2650*/  SHF.L.U32 R0, R3, 0x1f, RZ ;  /* 0x0000001f03007819 */ /* 0x000fc800000006ff */
[----:B------:R-:W1:Y:S02]  /*2660*/  SYNCS.PHASECHK.TRANS64 P0, [UR4+0x90], R0 ;  /* 0x00009000ff0075a7 */ /* 0x000e640008001004 */
[----:B-1----:R-:W-:Y:S05]  /*2670*/  @P0 EXIT ;  /* 0x000000000000094d */ /* 0x002fea0003800000 */
[----:B------:R-:W-:Y:S02]  /*2680*/  SHF.L.U32 R3, R3, 0x1f, RZ ;  /* 0x0000001f03037819 */ /* 0x000fe400000006ff */
[----:B------:R-:W-:-:S07]  /*2690*/  MOV R0, UR4 ;  /* 0x0000000400007c02 */ /* 0x000fce0008000f00 */
.L_x_38:
[----:B-1----:R1:W2:Y:S02]  /*26a0*/  SYNCS.PHASECHK.TRANS64.TRYWAIT P0, [R0+URZ+0x90], R3 ;  /* 0x00009003000075a7 */ /* 0x0022a400080011ff */
[----:B--2---:R-:W-:Y:S05]  /*26b0*/  @!P0 NANOSLEEP.SYNCS 0x989680 ;  /* 0x009896800000895d */ /* 0x004fea0003900000 */
[----:B------:R-:W2:Y:S02]  /*26c0*/  @!P0 SYNCS.PHASECHK.TRANS64 P0, [R0+URZ+0x90], R3 ;  /* 0x00009003000085a7 */ /* 0x000ea400080010ff */
[----:B--2---:R-:W-:Y:S05]  /*26d0*/  @P0 EXIT ;  /* 0x000000000000094d */ /* 0x004fea0003800000 */
[----:B------:R-:W-:Y:S05]  /*26e0*/  BRA `(.L_x_38) ;  /* 0xfffffffc00ec7947 */ /* 0x000fea000383ffff */
.L_x_31:
[----:B------:R-:W-:-:S09]  /*26f0*/  UISETP.NE.AND UP1, UPT, UR8, URZ, UPT ;  /* 0x000000ff0800728c */ /* 0x000fd2000bf25270 */
[----:B------:R-:W-:Y:S05]  /*2700*/  BRA.U UP1, `(.L_x_39) ;  /* 0x0000000d01b07547 */ /* 0x000fea000b800000 */
[----:B------:R-:W-:Y:S01]  /*2710*/  UMOV UR4, 0x40 ;  /* 0x0000004000047882 */ /* 0x000fe20000000000 */
[----:B------:R-:W-:Y:S01]  /*2720*/  NOP ;  /* 0x0000000000007918 */ /* 0x000fe20000000000 */
[----:B------:R-:W-:Y:S01]  /*2730*/  ULEA UR4, UR37, UR4, 0x18 ;  /* 0x0000000425047291 */ /* 0x000fe2000f8ec0ff */
[----:B------:R-:W-:Y:S02]  /*2740*/  UMOV UR5, 0x400 ;  /* 0x0000040000057882 */ /* 0x000fe40000000000 */
[----:B------:R-:W-:-:S06]  /*2750*/  ULEA UR37, UR37, UR5, 0x18 ;  /* 0x0000000525257291 */ /* 0x000fcc000f8ec0ff */
[----:B------:R-:W1:Y:S02]  /*2760*/  LDS.U8 R0, [UR4+0x1c] ;  /* 0x00001c04ff007984 */ /* 0x000e640008000000 */
[----:B-1----:R-:W-:-:S13]  /*2770*/  ISETP.NE.AND P0, PT, R0, RZ, PT ;  /* 0x000000ff0000720c */ /* 0x002fda0003f05270 */
[----:B------:R-:W-:Y:S05]  /*2780*/  @P0 BRA `(.L_x_40) ;  /* 0x0000000000580947 */ /* 0x000fea0003800000 */
[----:B------:R-:W-:-:S13]  /*2790*/  ELECT P0, URZ, PT ;  /* 0x0000000000ff782f */ /* 0x000fda0003800000 */
[----:B------:R-:W-:Y:S05]  /*27a0*/  @!P0 BRA `(.L_x_41) ;  /* 0x0000000000608947 */ /* 0x000fea0003800000 */
[----:B------:R-:W-:Y:S01]  /*27b0*/  UMOV UR5, 0x10 ;  /* 0x0000001000057882 */ /* 0x000fe20000000000 */
[----:B------:R-:W-:Y:S01]  /*27c0*/  HFMA2 R0, -RZ, RZ, 0, 5.9604644775390625e-08 ;  /* 0x00000001ff007431 */ /* 0x000fe200000001ff */
[----:B---3--:R-:W-:-:S03]  /*27d0*/  MOV R2, 0xffff ;  /* 0x0000ffff00027802 */ /* 0x008fc60000000f00 */
[----:B------:R-:W-:Y:S04]  /*27e0*/  DEPBAR.LE SB1, 0x36 ;  /* 0x00009d800000791a */ /* 0x000fe80000000000 */
[----:B------:R-:W1:Y:S02]  /*27f0*/  UTCATOMSWS.FIND_AND_SET.ALIGN UP0, UR5, UR5 ;  /* 0x00000005000575e3 */ /* 0x000e640008000800 */
[----:B-1----:R-:W-:Y:S01]  /*2800*/  MOV R3, UR5 ;  /* 0x0000000500037c02 */ /* 0x002fe20008000f00 */
[----:B------:R-:W-:Y:S06]  /*2810*/  BRA.U UP0, `(.L_x_42) ;  /* 0x0000000100187547 */ /* 0x000fec000b800000 */
.L_x_43:
[----:B------:R-:W-:Y:S05]  /*2820*/  NANOSLEEP 0x64 ;  /* 0x000000640000795d */ /* 0x000fea0003800000 */
[----:B------:R-:W-:-:S05]  /*2830*/  UMOV UR5, 0x10 ;  /* 0x0000001000057882 */ /* 0x000fca0000000000 */
[----:B------:R-:W-:Y:S04]  /*2840*/  DEPBAR.LE SB1, 0x36 ;  /* 0x00009d800000791a */ /* 0x000fe80000000000 */
[----:B------:R-:W1:Y:S02]  /*2850*/  UTCATOMSWS.FIND_AND_SET.ALIGN UP0, UR5, UR5 ;  /* 0x00000005000575e3 */ /* 0x000e640008000800 */
[----:B-1----:R-:W-:Y:S01]  /*2860*/  MOV R3, UR5 ;  /* 0x0000000500037c02 */ /* 0x002fe20008000f00 */
[----:B------:R-:W-:Y:S05]  /*2870*/  BRA.U !UP0, `(.L_x_43) ;  /* 0xfffffffd08e87547 */ /* 0x000fea000b83ffff */
.L_x_42:
[-C--:B------:R-:W-:Y:S02]  /*2880*/  SHF.L.U32 R2, R2, R3.reuse, RZ ;  /* 0x0000000302027219 */ /* 0x080fe400000006ff */
[----:B------:R-:W-:Y:S01]  /*2890*/  SHF.L.U32 R0, R0, R3, RZ ;  /* 0x0000000300007219 */ /* 0x000fe200000006ff */
[----:B------:R-:W-:Y:S02]  /*28a0*/  IMAD.SHL.U32 R3, R3, 0x20, RZ ;  /* 0x0000002003037824 */ /* 0x000fe400078e00ff */
[----:B------:R1:W-:Y:S04]  /*28b0*/  ATOMS.OR RZ, [UR4+0x14], R2 ;  /* 0x00001402ffff798c */ /* 0x0003e8000b000004 */
[----:B------:R1:W-:Y:S04]  /*28c0*/  ATOMS.OR RZ, [UR4+0x18], R0 ;  /* 0x00001800ffff798c */ /* 0x0003e8000b000004 */
[----:B------:R1:W-:Y:S01]  /*28d0*/  STS [UR37+0x110], R3 ;  /* 0x00011003ff007988 */ /* 0x0003e20008000825 */
[----:B------:R-:W-:Y:S05]  /*28e0*/  BRA `(.L_x_41) ;  /* 0x0000000000107947 */ /* 0x000fea0003800000 */
.L_x_40:
[----:B------:R-:W-:Y:S02]  /*28f0*/  MOV R0, 0xffffffff ;  /* 0xffffffff00007802 */ /* 0x000fe40000000f00 */
[----:B---3--:R-:W-:-:S03]  /*2900*/  MOV R2, 0x2930 ;  /* 0x0000293000027802 */ /* 0x008fc60000000f00 */
[----:B------:R1:W-:Y:S04]  /*2910*/  STS [UR37+0x110], R0 ;  /* 0x00011000ff007988 */ /* 0x0003e80008000825 */
[----:B-1---5:R-:W-:Y:S05]  /*2920*/  CALL.REL.NOINC `($__internal_1_$__cuda_sm10x_tcgen05_guardrail_trap_phase_invalid_during_alloc) ;  /* 0x0000007400947944 */ /* 0x022fea0003c00000 */
.L_x_41:
[----:B------:R-:W-:Y:S05]  /*2930*/  WARPSYNC.ALL ;  /* 0x0000000000007948 */ /* 0x000fea0003800000 */
[----:B------:R-:W2:Y:S01]  /*2940*/  S2UR UR4, SR_CgaCtaId ;  /* 0x00000000000479c3 */ /* 0x000ea20000008800 */
[----:B------:R-:W-:Y:S01]  /*2950*/  UMOV UR5, 0x400 ;  /* 0x0000040000057882 */ /* 0x000fe20000000000 */
[----:B------:R-:W-:-:S06]  /*2960*/  NOP ;  /* 0x0000000000007918 */ /* 0x000fcc0000000000 */
[----:B------:R-:W-:Y:S06]  /*2970*/  BAR.ARV 0x6, 0xa0 ;  /* 0x0182800000007b1d */ /* 0x000fec0000002000 */
[----:B------:R-:W4:Y:S01]  /*2980*/  LDCU UR12, c[0x0][0x38c] ;  /* 0x00007180ff0c77ac */ /* 0x000f220008000800 */
[----:B------:R-:W-:Y:S01]  /*2990*/  IMAD.MOV.U32 R11, RZ, RZ, 0x1 ;  /* 0x00000001ff0b7424 */ /* 0x000fe200078e00ff */
[----:B------:R-:W-:Y:S01]  /*29a0*/  CS2R R8, SRZ ;  /* 0x0000000000087805 */ /* 0x000fe2000001ff00 */
[----:B------:R-:W-:Y:S01]  /*29b0*/  IMAD.MOV.U32 R10, RZ, RZ, RZ ;  /* 0x000000ffff0a7224 */ /* 0x000fe200078e00ff */
[----:B------:R-:W-:Y:S01]  /*29c0*/  UISETP.LT.AND UP0, UPT, UR14, 0x1, UPT ;  /* 0x000000010e00788c */ /* 0x000fe2000bf01270 */
[----:B------:R-:W-:Y:S01]  /*29d0*/  UMOV UR18, URZ ;  /* 0x000000ff00127c82 */ /* 0x000fe20008000000 */
[----:B------:R-:W-:-:S02]  /*29e0*/  UMOV UR17, URZ ;  /* 0x000000ff00117c82 */ /* 0x000fc40008000000 */
[----:B------:R-:W-:Y:S02]  /*29f0*/  USEL UR8, UR14, 0x1, !UP0 ;  /* 0x000000010e087887 */ /* 0x000fe4000c000000 */
[----:B--2---:R-:W-:Y:S02]  /*2a00*/  ULEA UR4, UR4, UR5, 0x18 ;  /* 0x0000000504047291 */ /* 0x004fe4000f8ec0ff */
[----:B------:R-:W-:Y:S02]  /*2a10*/  UIADD3 UR8, UPT, UPT, -UR8, URZ, URZ ;  /* 0x000000ff08087290 */ /* 0x000fe4000fffe1ff */
[----:B------:R-:W-:Y:S02]  /*2a20*/  UIADD3 UR9, UPT, UPT, UR4, 0x10400, URZ ;  /* 0x0001040004097890 */ /* 0x000fe4000fffe0ff */
[----:B------:R-:W-:Y:S02]  /*2a30*/  UIADD3 UR10, UPT, UPT, UR4, 0x1c400, URZ ;  /* 0x0001c400040a7890 */ /* 0x000fe4000fffe0ff */
[----:B------:R-:W-:Y:S01]  /*2a40*/  UIADD3 UR11, UPT, UPT, UR4, 0x34400, URZ ;  /* 0x00034400040b7890 */ /* 0x000fe2000fffe0ff */
[----:B-1----:R-:W1:Y:S01]  /*2a50*/  LDS R0, [UR4+0x110] ;  /* 0x00011004ff007984 */ /* 0x002e620008000800 */
[----:B------:R-:W-:-:S02]  /*2a60*/  USHF.R.U32.HI UR9, URZ, 0x4, UR9 ;  /* 0x00000004ff097899 */ /* 0x000fc40008011609 */
[----:B------:R-:W-:Y:S02]  /*2a70*/  USHF.R.U32.HI UR10, URZ, 0x4, UR10 ;  /* 0x00000004ff0a7899 */ /* 0x000fe4000801160a */
[----:B------:R-:W-:Y:S02]  /*2a80*/  USHF.R.U32.HI UR11, URZ, 0x4, UR11 ;  /* 0x00000004ff0b7899 */ /* 0x000fe4000801160b */
[----:B------:R-:W-:Y:S02]  /*2a90*/  ULOP3.LUT UR9, UR9, 0x3fff, URZ, 0xc0, !UPT ;  /* 0x00003fff09097892 */ /* 0x000fe4000f8ec0ff */
[----:B------:R-:W-:Y:S02]  /*2aa0*/  ULOP3.LUT UR10, UR10, 0x3fff, URZ, 0xc0, !UPT ;  /* 0x00003fff0a0a7892 */ /* 0x000fe4000f8ec0ff */
[----:B------:R-:W-:Y:S02]  /*2ab0*/  ULOP3.LUT UR11, UR11, 0x3fff, URZ, 0xc0, !UPT ;  /* 0x00003fff0b0b7892 */ /* 0x000fe4000f8ec0ff */
[----:B------:R-:W-:-:S02]  /*2ac0*/  ULOP3.LUT UR9, UR9, 0x10000, URZ, 0xfc, !UPT ;  /* 0x0001000009097892 */ /* 0x000fc4000f8efcff */
[----:B------:R-:W-:Y:S02]  /*2ad0*/  ULOP3.LUT UR10, UR10, 0x10000, URZ, 0xfc, !UPT ;  /* 0x000100000a0a7892 */ /* 0x000fe4000f8efcff */
[----:B------:R-:W-:Y:S02]  /*2ae0*/  ULOP3.LUT UR11, UR11, 0x10000, URZ, 0xfc, !UPT ;  /* 0x000100000b0b7892 */ /* 0x000fe4000f8efcff */
[----:B----4-:R-:W-:Y:S01]  /*2af0*/  UISETP.GE.AND UP0, UPT, UR12, 0x1, UPT ;  /* 0x000000010c00788c */ /* 0x010fe2000bf06270 */
[----:B-1----:R-:W-:Y:S01]  /*2b00*/  R2UR UR19, R0 ;  /* 0x00000000001372ca */ /* 0x002fe200000e0000 */
[----:B------:R-:W-:-:S05]  /*2b10*/  IMAD.MOV.U32 R0, RZ, RZ, 0x820 ;  /* 0x00000820ff007424 */ /* 0x000fca00078e00ff */
[C---:B------:R-:W-:Y:S02]  /*2b20*/  R2UR UR7, R0.reuse ;  /* 0x00000000000772ca */ /* 0x040fe400000e0000 */
[C---:B------:R-:W-:Y:S02]  /*2b30*/  R2UR UR6, R0.reuse ;  /* 0x00000000000672ca */ /* 0x040fe400000e0000 */
[----:B------:R-:W-:-:S03]  /*2b40*/  R2UR UR5, R0 ;  /* 0x00000000000572ca */ /* 0x000fc600000e0000 */
[----:B------:R-:W-:Y:S02]  /*2b50*/  ULOP3.LUT UR16, UR19, 0x1, URZ, 0xc0, !UPT ;  /* 0x0000000113107892 */ /* 0x000fe4000f8ec0ff */
[----:B------:R-:W-:Y:S02]  /*2b60*/  UIADD3 UR24, UPT, UPT, UR19, 0x101, URZ ;  /* 0x0000010113187890 */ /* 0x000fe4000fffe0ff */
[----:B------:R-:W-:Y:S02]  /*2b70*/  UIADD3 UR20, UPT, UPT, UR19, 0x103, URZ ;  /* 0x0000010313147890 */ /* 0x000fe4000fffe0ff */
[----:B------:R-:W-:Y:S02]  /*2b80*/  ULOP3.LUT UR16, UR16, 0x494, URZ, 0xfc, !UPT ;  /* 0x0000049410107892 */ /* 0x000fe4000f8efcff */
[----:B------:R-:W-:Y:S02]  /*2b90*/  ULOP3.LUT UR15, UR24, 0x1, URZ, 0xc0, !UPT ;  /* 0x00000001180f7892 */ /* 0x000fe4000f8ec0ff */
[----:B------:R-:W-:-:S02]  /*2ba0*/  ULOP3.LUT UR13, UR20, 0x1, URZ, 0xc0, !UPT ;  /* 0x00000001140d7892 */ /* 0x000fc4000f8ec0ff */
[----:B------:R-:W-:Y:S02]  /*2bb0*/  UPRMT UR27, UR16, 0x5410, UR7 ;  /* 0x00005410101b7896 */ /* 0x000fe40008000007 */
[----:B------:R-:W-:Y:S02]  /*2bc0*/  UIADD3 UR26, UPT, UPT, UR19, 0x100, URZ ;  /* 0x00000100131a7890 */ /* 0x000fe4000fffe0ff */
[----:B------:R-:W-:Y:S02]  /*2bd0*/  ULOP3.LUT UR22, UR19, 0xfffffffe, URZ, 0xc0, !UPT ;  /* 0xfffffffe13167892 */ /* 0x000fe4000f8ec0ff */
[----:B------:R-:W-:Y:S02]  /*2be0*/  ULOP3.LUT UR15, UR15, 0x494, URZ, 0xfc, !UPT ;  /* 0x000004940f0f7892 */ /* 0x000fe4000f8efcff */
[----:B------:R-:W-:Y:S02]  /*2bf0*/  ULOP3.LUT UR13, UR13, 0x494, URZ, 0xfc, !UPT ;  /* 0x000004940d0d7892 */ /* 0x000fe4000f8efcff */
[----:B------:R-:W-:-:S02]  /*2c00*/  ULOP3.LUT UR26, UR26, 0xfffffffe, URZ, 0xc0, !UPT ;  /* 0xfffffffe1a1a7892 */ /* 0x000fc4000f8ec0ff */
[----:B------:R-:W-:Y:S02]  /*2c10*/  ULOP3.LUT UR24, UR24, 0xfffffffe, URZ, 0xc0, !UPT ;  /* 0xfffffffe18187892 */ /* 0x000fe4000f8ec0ff */
[----:B------:R-:W-:Y:S02]  /*2c20*/  UIADD3 UR22, UPT, UPT, UR22, 0x102, URZ ;  /* 0x0000010216167890 */ /* 0x000fe4000fffe0ff */
[----:B------:R-:W-:Y:S02]  /*2c30*/  ULOP3.LUT UR20, UR20, 0xfffffffe, URZ, 0xc0, !UPT ;  /* 0xfffffffe14147892 */ /* 0x000fe4000f8ec0ff */
[----:B------:R-:W-:Y:S02]  /*2c40*/  UPRMT UR25, UR15, 0x5410, UR6 ;  /* 0x000054100f197896 */ /* 0x000fe40008000006 */
[----:B------:R-:W-:Y:S01]  /*2c50*/  UPRMT UR21, UR13, 0x5410, UR5 ;  /* 0x000054100d157896 */ /* 0x000fe20008000005 */
[----:B------:R-:W-:-:S11]  /*2c60*/  UMOV UR23, UR27 ;  /* 0x0000001b00177c82 */ /* 0x000fd60008000000 */
.L_x_50:
[----:B------:R-:W-:Y:S02]  /*2c70*/  LEA R0, R10, UR4, 0x3 ;  /* 0x000000040a007c11 */ /* 0x000fe4000f8e18ff */
[----:B------:R-:W-:Y:S02]  /*2c80*/  SHF.L.U32 R5, R9, 0x1f, RZ ;  /* 0x0000001f09057819 */ /* 0x000fe400000006ff */
[----:B------:R-:W-:Y:S01]  /*2c90*/  PLOP3.LUT P0, PT, PT, PT, UP0, 0x80, 0x8 ;  /* 0x000000000008781c */ /* 0x000fe20003f0f008 */
[----:B------:R-:W-:Y:S01]  /*2ca0*/  VIADD R3, R0, 0x90 ;  /* 0x0000009000037836 */ /* 0x000fe20000000000 */
[----:B-1----:R-:W1:Y:S02]  /*2cb0*/  SYNCS.PHASECHK.TRANS64.TRYWAIT P1, [R0+URZ+0x80], R5 ;  /* 0x00008005000075a7 */ /* 0x002e6400080211ff */
[----:B-1-3--:R-:W-:Y:S09]  /*2cc0*/  @!P1 BRA `(.L_x_44) ;  /* 0x0000006800dc9947 */ /* 0x00aff20003800000 */
.L_x_132:
[----:B------:R-:W-:Y:S01]  /*2cd0*/  LEA R4, R10, UR4, 0x4 ;  /* 0x000000040a047c11 */ /* 0x000fe2000f8e20ff */
[----:B------:R-:W-:Y:S01]  /*2ce0*/  @UP0 ULEA UR5, UR17, UR4, 0x3 ;  /* 0x0000000411050291 */ /* 0x000fe2000f8e18ff */
[----:B------:R-:W-:Y:S01]  /*2cf0*/  PLOP3.LUT P2, PT, PT, PT, PT, 0x80, 0x8 ;  /* 0x000000000008781c */ /* 0x000fe20003f4f070 */
[----:B------:R-:W-:Y:S01]  /*2d00*/  ULEA UR6, UR18, UR4, 0x3 ;  /* 0x0000000412067291 */ /* 0x000fe2000f8e18ff */
[----:B------:R-:W-:Y:S01]  /*2d10*/  PRMT R3, RZ, 0x654, R3 ;  /* 0x00000654ff037816 */ /* 0x000fe20000000003 */
[----:B------:R-:W-:Y:S01]  /*2d20*/  ULEA UR7, UR18, UR19, 0x7 ;  /* 0x0000001312077291 */ /* 0x000fe2000f8e38ff */
[----:B-1----:R-:W1:Y:S01]  /*2d30*/  LDS.128 R4, [R4+0xf0] ;  /* 0x0000f00004047984 */ /* 0x002e620000000c00 */
[----:B---3--:R-:W-:Y:S02]  /*2d40*/  @P0 SHF.L.U32 R2, R8, 0x1f, RZ ;  /* 0x0000001f08020819 */ /* 0x008fe400000006ff */
[----:B------:R-:W-:Y:S01]  /*2d50*/  SHF.L.U32 R0, R11, 0x1f, RZ ;  /* 0x0000001f0b007819 */ /* 0x000fe200000006ff */
[----:B------:R-:W-:Y:S01]  /*2d60*/  @!PT LDS RZ, [RZ] ;  /* 0x00000000fffff984 */ /* 0x000fe20000000800 */
[----:B------:R-:W-:Y:S01]  /*2d70*/  @!PT LDS RZ, [RZ] ;  /* 0x00000000fffff984 */ /* 0x000fe20000000800 */
[----:B------:R-:W-:Y:S01]  /*2d80*/  @!PT LDS RZ, [RZ] ;  /* 0x00000000fffff984 */ /* 0x000fe20000000800 */
[----:B------:R-:W-:Y:S01]  /*2d90*/  @!PT LDS RZ, [RZ] ;  /* 0x00000000fffff984 */ /* 0x000fe20000000800 */
[----:B------:R2:W-:Y:S06]  /*2da0*/  MEMBAR.ALL.CTA ;  /* 0x0000000000007992 */ /* 0x0005ec0000008000 */
[----:B--2---:R-:W2:Y:S02]  /*2db0*/  FENCE.VIEW.ASYNC.S ;  /* 0x00000000000073c6 */ /* 0x004ea40000000000 */
[----:B--2---:R2:W-:Y:S01]  /*2dc0*/  SYNCS.ARRIVE.TRANS64.RED.A1T0 RZ, [R3+URZ], RZ ;  /* 0x000000ff03ff79a7 */ /* 0x0045e200081004ff */
[----:B------:R2:W3:Y:S01]  /*2dd0*/  @P0 SYNCS.PHASECHK.TRANS64.TRYWAIT P2, [UR5], R2 ;  /* 0x00000002ff0005a7 */ /* 0x0004e20008041105 */
[----:B-1----:R-:W-:Y:S01]  /*2de0*/  LOP3.LUT P1, RZ, R6, 0x1, RZ, 0xc0, !PT ;  /* 0x0000000106ff7812 */ /* 0x002fe2000782c0ff */
[----:B------:R-:W1:Y:S02]  /*2df0*/  SYNCS.PHASECHK.TRANS64.TRYWAIT P0, [UR6+0xb0], R0 ;  /* 0x0000b000ff0075a7 */ /* 0x000e640008001106 */
[----:B-123--:R-:W-:Y:S10]  /*2e00*/  @!P0 BRA `(.L_x_45) ;  /* 0x0000006800a08947 */ /* 0x00eff40003800000 */
.L_x_134:
[----:B------:R-:W-:Y:S01]  /*2e10*/  IADD3 R10, PT, PT, R10, 0x1, RZ ;  /* 0x000000010a0a7810 */ /* 0x000fe20007ffe0ff */
[----:B------:R-:W-:Y:S06]  /*2e20*/  BRA.U !UP0, `(.L_x_46) ;  /* 0x0000000108d07547 */ /* 0x000fec000b800000 */
[----:B------:R-:W-:Y:S01]  /*2e30*/  UMOV UR16, URZ ;  /* 0x000000ff00107c82 */ /* 0x000fe20008000000 */
[----:B------:R-:W-:Y:S01]  /*2e40*/  UMOV UR15, UR8 ;  /* 0x00000008000f7c82 */ /* 0x000fe20008000000 */
[----:B------:R-:W-:Y:S01]  /*2e50*/  UMOV UR13, UR14 ;  /* 0x0000000e000d7c82 */ /* 0x000fe20008000000 */
[----:B------:R-:W-:-:S05]  /*2e60*/  UMOV UR12, UR17 ;  /* 0x00000011000c7c82 */ /* 0x000fca0008000000 */
.L_x_49:
[----:B------:R-:W-:Y:S02]  /*2e70*/  UIADD3 UR15, UPT, UPT, UR15, 0x1, URZ ;  /* 0x000000010f0f7890 */ /* 0x000fe4000fffe0ff */
[----:B--2---:R-:W-:Y:S02]  /*2e80*/  ULEA UR5, UR12, UR4, 0x3 ;  /* 0x000000040c057291 */ /* 0x004fe4000f8e18ff */
[----:B------:R-:W-:Y:S01]  /*2e90*/  UISETP.NE.AND UP1, UPT, UR15, URZ, UPT ;  /* 0x000000ff0f00728c */ /* 0x000fe2000bf25270 */
[----:B---3--:R-:W-:Y:S10]  /*2ea0*/  @P2 BRA `(.L_x_47) ;  /* 0x00000000000c2947 */ /* 0x008ff40003800000 */
[----:B-1----:R-:W-:Y:S04]  /*2eb0*/  SHF.L.U32 R3, R8, 0x1f, RZ ;  /* 0x0000001f08037819 */ /* 0x002fe800000006ff */
[----:B------:R-:W1:Y:S02]  /*2ec0*/  SYNCS.PHASECHK.TRANS64.TRYWAIT P0, [UR5], R3 ;  /* 0x00000003ff0075a7 */ /* 0x000e640008001105 */
[----:B-1----:R-:W-:Y:S05]  /*2ed0*/  @!P0 BRA `(.L_x_48) ;  /* 0x0000006800848947 */ /* 0x002fea0003800000 */
.L_x_47:
[----:B------:R-:W-:Y:S01]  /*2ee0*/  UISETP.NE.AND UP2, UPT, UR13, 0x1, UPT ;  /* 0x000000010d00788c */ /* 0x000fe2000bf45270 */
[----:B------:R-:W-:Y:S01]  /*2ef0*/  PLOP3.LUT P2, PT, PT, PT, PT, 0x80, 0x8 ;  /* 0x000000000008781c */ /* 0x000fe20003f4f070 */
[----:B------:R-:W-:Y:S02]  /*2f00*/  UIADD3 UR17, UPT, UPT, UR12, 0x1, URZ ;  /* 0x000000010c117890 */ /* 0x000fe4000fffe0ff */
[----:B------:R-:W-:Y:S02]  /*2f10*/  ULEA UR30, UR12, UR10, 0xb ;  /* 0x0000000a0c1e7291 */ /* 0x000fe4000f8e58ff */
[----:B------:R-:W-:Y:S01]  /*2f20*/  UISETP.NE.AND UP3, UPT, UR17, 0x3, UPT ;  /* 0x000000031100788c */ /* 0x000fe2000bf65270 */
[----:B------:R-:W-:Y:S01]  /*2f30*/  PLOP3.LUT P0, PT, PT, PT, UP2, 0x80, 0x8 ;  /* 0x000000000008781c */ /* 0x000fe20003f0f028 */
[----:B------:R-:W-:Y:S02]  /*2f40*/  ULEA UR32, UR12, UR11, 0x7 ;  /* 0x0000000b0c207291 */ /* 0x000fe4000f8e38ff */
[----:B------:R-:W-:Y:S02]  /*2f50*/  USEL UR29, URZ, 0x1, UP3 ;  /* 0x00000001ff1d7887 */ /* 0x000fe40009800000 */
[----:B------:R-:W-:Y:S02]  /*2f60*/  USEL UR17, UR17, URZ, UP3 ;  /* 0x000000ff11117287 */ /* 0x000fe40009800000 */
[----:B------:R-:W-:Y:S02]  /*2f70*/  UIADD3 UR44, UPT, UPT, UR30, 0x4, URZ ;  /* 0x000000041e2c7890 */ /* 0x000fe4000fffe0ff */
[----:B------:R-:W-:Y:S01]  /*2f80*/  @UP2 ULEA UR28, UR17, UR4, 0x3 ;  /* 0x00000004111c2291 */ /* 0x000fe2000f8e18ff */
[----:B------:R-:W-:Y:S01]  /*2f90*/  LOP3.LUT R8, R8, UR29, RZ, 0x3c, !PT ;  /* 0x0000001d08087c12 */ /* 0x000fe2000f8e3cff */
[----:B------:R-:W-:Y:S02]  /*2fa0*/  UISETP.NE.U32.AND UP2, UPT, UR16, URZ, UPT ;  /* 0x000000ff1000728c */ /* 0x000fe4000bf45070 */
[----:B------:R-:W-:Y:S01]  /*2fb0*/  UIADD3 UR40, UPT, UPT, UR30, 0x400, URZ ;  /* 0x000004001e287890 */ /* 0x000fe2000fffe0ff */
[----:B-1----:R-:W-:Y:S01]  /*2fc0*/  @P0 SHF.L.U32 R0, R8, 0x1f, RZ ;  /* 0x0000001f08000819 */ /* 0x002fe200000006ff */
[----:B------:R-:W-:Y:S02]  /*2fd0*/  UIADD3 UR36, UPT, UPT, UR30, 0x404, URZ ;  /* 0x000004041e247890 */ /* 0x000fe4000fffe0ff */
[----:B------:R-:W-:Y:S01]  /*2fe0*/  UIADD3 UR5, UPT, UPT, UR5, 0x18, URZ ;  /* 0x0000001805057890 */ /* 0x000fe2000fffe0ff */
[----:B------:R2:W3:Y:S01]  /*2ff0*/  @P0 SYNCS.PHASECHK.TRANS64.TRYWAIT P2, [UR28], R0 ;  /* 0x00000000ff0005a7 */ /* 0x0004e2000804111c */
[----:B------:R-:W-:Y:S02]  /*3000*/  ULEA UR28, UR12, UR9, 0xa ;  /* 0x000000090c1c7291 */ /* 0x000fe4000f8e50ff */
[----:B------:R-:W-:Y:S02]  /*3010*/  UIADD3 UR13, UPT, UPT, UR13, -0x1, URZ ;  /* 0xffffffff0d0d7890 */ /* 0x000fe4000fffe0ff */
[----:B------:R-:W-:Y:S02]  /*3020*/  UIADD3 UR42, UPT, UPT, UR28, 0x2, URZ ;  /* 0x000000021c2a7890 */ /* 0x000fe4000fffe0ff */
[----:B------:R-:W-:Y:S02]  /*3030*/  UIADD3 UR38, UPT, UPT, UR28, 0x4, URZ ;  /* 0x000000041c267890 */ /* 0x000fe4000fffe0ff */
[----:B------:R-:W-:Y:S01]  /*3040*/  UIADD3 UR34, UPT, UPT, UR28, 0x6, URZ ;  /* 0x000000061c227890 */ /* 0x000fe2000fffe0ff */
[----:B------:R-:W-:Y:S01]  /*3050*/  UMOV UR33, 0x4008 ;  /* 0x0000400800217882 */ /* 0x000fe20000000000 */
[----:B------:R-:W-:Y:S01]  /*3060*/  UMOV UR31, 0x40004040 ;  /* 0x40004040001f7882 */ /* 0x000fe20000000000 */
[----:B------:R2:W-:Y:S01]  /*3070*/  UTCCP.T.S.128dp128bit tmem[UR19+0x100], gdesc[UR32] ;  /* 0x00010020130079e7 */ /* 0x0005e20008180000 */
[----:B------:R-:W-:Y:S01]  /*3080*/  UMOV UR29, 0x40004040 ;  /* 0x40004040001d7882 */ /* 0x000fe20000000000 */
[----:B------:R-:W-:Y:S01]  /*3090*/  UMOV UR45, 0x40004040 ;  /* 0x40004040002d7882 */ /* 0x000fe20000000000 */
[----:B------:R2:W-:Y:S01]  /*30a0*/  UTCHMMA gdesc[UR28], gdesc[UR30], tmem[UR7], tmem[UR26], idesc[UR27], UP2 ;  /* 0x00ff1a1e1c0075ea */ /* 0x0005e20009000007 */
[----:B------:R-:W-:Y:S01]  /*30b0*/  UMOV UR43, 0x40004040 ;  /* 0x40004040002b7882 */ /* 0x000fe20000000000 */
[----:B------:R-:W-:Y:S01]  /*30c0*/  UMOV UR41, 0x40004040 ;  /* 0x4000404000297882 */ /* 0x000fe20000000000 */
[----:B------:R2:W-:Y:S01]  /*30d0*/  UTCHMMA gdesc[UR42], gdesc[UR44], tmem[UR7], tmem[UR24], idesc[UR25], UPT ;  /* 0x00ff182c2a0075ea */ /* 0x0005e2000b800007 */
[----:B------:R-:W-:Y:S01]  /*30e0*/  UMOV UR39, 0x40004040 ;  /* 0x4000404000277882 */ /* 0x000fe20000000000 */
[----:B------:R-:W-:Y:S01]  /*30f0*/  UMOV UR37, 0x40004040 ;  /* 0x4000404000257882 */ /* 0x000fe20000000000 */
[----:B------:R2:W-:Y:S01]  /*3100*/  UTCHMMA gdesc[UR38], gdesc[UR40], tmem[UR7], tmem[UR22], idesc[UR23], UPT ;  /* 0x00ff1628260075ea */ /* 0x0005e2000b800007 */
[----:B------:R-:W-:Y:S01]  /*3110*/  UMOV UR35, 0x40004040 ;  /* 0x4000404000237882 */ /* 0x000fe20000000000 */
[----:B------:R-:W-:Y:S01]  /*3120*/  UMOV UR16, 0x1 ;  /* 0x0000000100107882 */ /* 0x000fe20000000000 */
[----:B------:R2:W-:Y:S01]  /*3130*/  UTCHMMA gdesc[UR34], gdesc[UR36], tmem[UR7], tmem[UR20], idesc[UR21], UPT ;  /* 0x00ff1424220075ea */ /* 0x0005e2000b800007 */
[----:B------:R2:W-:Y:S01]  /*3140*/  UTCBAR [UR5], URZ ;  /* 0x000000ff050073e9 */ /* 0x0005e200080000ff */
[----:B------:R-:W-:Y:S01]  /*3150*/  UMOV UR12, UR17 ;  /* 0x00000011000c7c82 */ /* 0x000fe20008000000 */
[----:B------:R-:W-:Y:S05]  /*3160*/  BRA.U UP1, `(.L_x_49) ;  /* 0xfffffffd01407547 */ /* 0x000fea000b83ffff */
.L_x_46:
[----:B------:R-:W-:Y:S01]  /*3170*/  UIADD3 UR18, UPT, UPT, UR18, 0x1, URZ ;  /* 0x0000000112127890 */ /* 0x000fe2000fffe0ff */
[C---:B------:R-:W-:Y:S01]  /*3180*/  ISETP.NE.AND P0, PT, R10.reuse, 0x2, PT ;  /* 0x000000020a00780c */ /* 0x040fe20003f05270 */
[----:B------:R-:W-:Y:S02]  /*3190*/  UIADD3 UR6, UPT, UPT, UR6, 0xa0, URZ ;  /* 0x000000a006067890 */ /* 0x000fe4000fffe0ff */
[----:B------:R-:W-:Y:S01]  /*31a0*/  UISETP.NE.AND UP1, UPT, UR18, 0x2, UPT ;  /* 0x000000021200788c */ /* 0x000fe2000bf25270 */
[----:B-12---:R-:W-:Y:S02]  /*31b0*/  SEL R0, RZ, 0x1, P0 ;  /* 0x00000001ff007807 */ /* 0x006fe40000000000 */
[----:B------:R-:W-:Y:S01]  /*31c0*/  SEL R10, R10, RZ, P0 ;  /* 0x000000ff0a0a7207 */ /* 0x000fe20000000000 */
[----:B------:R-:W-:Y:S01]  /*31d0*/  USEL UR5, URZ, 0x1, UP1 ;  /* 0x00000001ff057887 */ /* 0x000fe20008800000 */
[----:B------:R-:W-:Y:S01]  /*31e0*/  LOP3.LUT R9, R9, R0, RZ, 0x3c, !PT ;  /* 0x0000000009097212 */ /* 0x000fe200078e3cff */
[----:B------:R-:W-:Y:S01]  /*31f0*/  USEL UR18, UR18, URZ, UP1 ;  /* 0x000000ff12127287 */ /* 0x000fe20008800000 */
[----:B------:R1:W-:Y:S03]  /*3200*/  UTCBAR [UR6], URZ ;  /* 0x000000ff060073e9 */ /* 0x0003e600080000ff */
[----:B------:R-:W-:Y:S01]  /*3210*/  LOP3.LUT R11, R11, UR5, RZ, 0x3c, !PT ;  /* 0x000000050b0b7c12 */ /* 0x000fe2000f8e3cff */
[----:B------:R-:W-:Y:S07]  /*3220*/  @P1 BRA `(.L_x_50) ;  /* 0xfffffff800901947 */ /* 0x000fee000383ffff */
[----:B------:R-:W2:Y:S01]  /*3230*/  S2UR UR5, SR_CgaCtaId ;  /* 0x00000000000579c3 */ /* 0x000ea20000008800 */
[----:B------:R-:W-:Y:S01]  /*3240*/  ELECT P0, URZ, PT ;  /* 0x0000000000ff782f */ /* 0x000fe20003800000 */
[----:B------:R-:W-:Y:S01]  /*3250*/  IMAD.MOV.U32 R0, RZ, RZ, 0x1 ;  /* 0x00000001ff007424 */ /* 0x000fe200078e00ff */
[----:B------:R-:W-:Y:S01]  /*3260*/  UIADD3 UR4, UPT, UPT, UR4, 0xb0, URZ ;  /* 0x000000b004047890 */ /* 0x000fe2000fffe0ff */
[----:B------:R-:W-:Y:S01]  /*3270*/  SHF.L.U32 R3, R11, 0x1f, RZ ;  /* 0x0000001f0b037819 */ /* 0x000fe200000006ff */
[----:B-1----:R-:W-:-:S03]  /*3280*/  UMOV UR6, 0x40 ;  /* 0x0000004000067882 */ /* 0x002fc60000000000 */
[----:B------:R-:W-:Y:S01]  /*3290*/  UVIRTCOUNT.DEALLOC.SMPOOL 0x80 ;  /* 0x000000800000784c */ /* 0x000fe20000000000 */
[----:B--2---:R-:W-:Y:S02]  /*32a0*/  ULEA UR5, UR5, UR6, 0x18 ;  /* 0x0000000605057291 */ /* 0x004fe4000f8ec0ff */
[----:B------:R-:W-:-:S07]  /*32b0*/  ULEA UR6, UR18, UR4, 0x3 ;  /* 0x0000000412067291 */ /* 0x000fce000f8e18ff */
[----:B------:R1:W-:Y:S02]  /*32c0*/  @P0 STS.U8 [UR5+0x1c], R0 ;  /* 0x00001c00ff000988 */ /* 0x0003e40008000005 */
[----:B------:R-:W2:Y:S02]  /*32d0*/  SYNCS.PHASECHK.TRANS64.TRYWAIT P0, [UR6], R3 ;  /* 0x00000003ff0075a7 */ /* 0x000ea40008001106 */
[----:B-12---:R-:W-:Y:S05]  /*32e0*/  @!P0 BRA `(.L_x_51) ;  /* 0x0000006400988947 */ /* 0x006fea0003800000 */
.L_x_137:
[----:B------:R-:W-:-:S04]  /*32f0*/  UIADD3 UR7, UPT, UPT, UR18, 0x1, URZ ;  /* 0x0000000112077890 */ /* 0x000fc8000fffe0ff */
[----:B------:R-:W-:-:S04]  /*3300*/  UISETP.NE.AND UP0, UPT, UR7, 0x2, UPT ;  /* 0x000000020700788c */ /* 0x000fc8000bf05270 */
[----:B------:R-:W-:Y:S02]  /*3310*/  USEL UR6, URZ, 0x1, UP0 ;  /* 0x00000001ff067887 */ /* 0x000fe40008000000 */
[----:B------:R-:W-:-:S04]  /*3320*/  USEL UR7, UR7, URZ, UP0 ;  /* 0x000000ff07077287 */ /* 0x000fc80008000000 */
[----:B------:R-:W-:Y:S01]  /*3330*/  ULEA UR7, UR7, UR4, 0x3 ;  /* 0x0000000407077291 */ /* 0x000fe2000f8e18ff */
[----:B-1----:R-:W-:-:S04]  /*3340*/  LOP3.LUT R3, R11, UR6, RZ, 0x3c, !PT ;  /* 0x000000060b037c12 */ /* 0x002fc8000f8e3cff */
[----:B------:R-:W-:-:S04]  /*3350*/  SHF.L.U32 R3, R3, 0x1f, RZ ;  /* 0x0000001f03037819 */ /* 0x000fc800000006ff */
[----:B------:R-:W1:Y:S02]  /*3360*/  SYNCS.PHASECHK.TRANS64.TRYWAIT P0, [UR7], R3 ;  /* 0x00000003ff0075a7 */ /* 0x000e640008001107 */
[----:B-1----:R-:W-:Y:S05]  /*3370*/  @!P0 BRA `(.L_x_52) ;  /* 0x00000064008c8947 */ /* 0x002fea0003800000 */
.L_x_139:
[----:B------:R-:W-:Y:S01]  /*3380*/  NOP ;  /* 0x0000000000007918 */ /* 0x000fe20000000000 */
[----:B-1----:R-:W1:Y:S01]  /*3390*/  LDS R0, [UR5+0x14] ;  /* 0x00001405ff007984 */ /* 0x002e620008000800 */
[----:B------:R-:W-:Y:S01]  /*33a0*/  ULOP3.LUT UR6, UR19, 0xffff, URZ, 0xc0, !UPT ;  /* 0x0000ffff13067892 */ /* 0x000fe2000f8ec0ff */
[----:B------:R-:W-:Y:S01]  /*33b0*/  UMOV UR8, 0xffff ;  /* 0x0000ffff00087882 */ /* 0x000fe20000000000 */
[----:B------:R-:W-:Y:S02]  /*33c0*/  UMOV UR4, 0x1 ;  /* 0x0000000100047882 */ /* 0x000fe40000000000 */
[----:B------:R-:W-:-:S04]  /*33d0*/  USHF.R.U32.HI UR6, URZ, 0x5, UR6 ;  /* 0x00000005ff067899 */ /* 0x000fc80008011606 */
[----:B------:R-:W-:Y:S02]  /*33e0*/  USHF.L.U32 UR8, UR8, UR6, URZ ;  /* 0x0000000608087299 */ /* 0x000fe400080006ff */
[----:B------:R-:W-:-:S04]  /*33f0*/  USHF.L.U32 UR4, UR4, UR6, URZ ;  /* 0x0000000604047299 */ /* 0x000fc800080006ff */
[----:B-1----:R-:W-:-:S04]  /*3400*/  LOP3.LUT R0, R0, UR8, RZ, 0xc0, !PT ;  /* 0x0000000800007c12 */ /* 0x002fc8000f8ec0ff */
[----:B------:R-:W-:-:S13]  /*3410*/  ISETP.NE.AND P0, PT, R0, UR8, PT ;  /* 0x0000000800007c0c */ /* 0x000fda000bf05270 */
[----:B------:R-:W-:Y:S05]  /*3420*/  @P0 BRA `(.L_x_53) ;  /* 0x0000000000580947 */ /* 0x000fea0003800000 */
[----:B------:R-:W1:Y:S02]  /*3430*/  LDS R0, [UR5+0x18] ;  /* 0x00001805ff007984 */ /* 0x000e640008000800 */
[----:B-1----:R-:W-:-:S04]  /*3440*/  LOP3.LUT R0, R0, UR4, RZ, 0xc0, !PT ;  /* 0x0000000400007c12 */ /* 0x002fc8000f8ec0ff */
[----:B------:R-:W-:-:S13]  /*3450*/  ISETP.NE.AND P0, PT, R0, UR4, PT ;  /* 0x0000000400007c0c */ /* 0x000fda000bf05270 */
[----:B------:R-:W-:Y:S05]  /*3460*/  @P0 BRA `(.L_x_54) ;  /* 0x00000000003c0947 */ /* 0x000fea0003800000 */
[----:B------:R-:W1:Y:S01]  /*3470*/  S2R R2, SR_LANEID ;  /* 0x0000000000027919 */ /* 0x000e620000000000 */
[----:B------:R-:W-:Y:S01]  /*3480*/  ULOP3.LUT UR8, URZ, UR8, URZ, 0x33, !UPT ;  /* 0x00000008ff087292 */ /* 0x000fe2000f8e33ff */
[----:B------:R-:W-:Y:S01]  /*3490*/  LOP3.LUT R4, RZ, UR4, RZ, 0x33, !PT ;  /* 0x00000004ff047c12 */ /* 0x000fe2000f8e33ff */
[----:B------:R-:W-:Y:S02]  /*34a0*/  VOTEU.ANY UR7, UPT, PT ;  /* 0x0000000000077886 */ /* 0x000fe400038e0100 */
[----:B------:R-:W-:Y:S01]  /*34b0*/  UFLO.U32 UR7, UR7 ;  /* 0x00000007000772bd */ /* 0x000fe200080e0000 */
[----:B------:R-:W2:Y:S01]  /*34c0*/  REDUX UR4, R4 ;  /* 0x00000000040473c4 */ /* 0x000ea20000000000 */
[----:B------:R-:W-:-:S06]  /*34d0*/  IMAD.U32 R0, RZ, RZ, UR8 ;  /* 0x00000008ff007e24 */ /* 0x000fcc000f8e00ff */
[----:B------:R4:W-:Y:S01]  /*34e0*/  UTCATOMSWS.AND URZ, UR8 ;  /* 0x0000000800ff79e3 */ /* 0x0009e20008000000 */
[----:B------:R-:W3:Y:S01]  /*34f0*/  REDUX UR6, R0 ;  /* 0x00000000000673c4 */ /* 0x000ee20000000000 */
[----:B-1----:R-:W-:Y:S01]  /*3500*/  ISETP.EQ.U32.AND P0, PT, R2, UR7, PT ;  /* 0x0000000702007c0c */ /* 0x002fe2000bf02070 */
[----:B--2---:R-:W-:Y:S01]  /*3510*/  IMAD.U32 R2, RZ, RZ, UR4 ;  /* 0x00000004ff027e24 */ /* 0x004fe2000f8e00ff */
[----:B---3--:R-:W-:-:S11]  /*3520*/  MOV R3, UR6 ;  /* 0x0000000600037c02 */ /* 0x008fd60008000f00 */
[----:B------:R4:W-:Y:S04]  /*3530*/  @P0 ATOMS.AND RZ, [UR5+0x14], R3 ;  /* 0x00001403ffff098c */ /* 0x0009e8000a800005 */
[----:B------:R4:W-:Y:S01]  /*3540*/  @P0 ATOMS.AND RZ, [UR5+0x18], R2 ;  /* 0x00001802ffff098c */ /* 0x0009e2000a800005 */
[----:B------:R-:W-:Y:S05]  /*3550*/  BRA `(.L_x_55) ;  /* 0x0000000000147947 */ /* 0x000fea0003800000 */
.L_x_54:
[----:B------:R-:W-:Y:S02]  /*3560*/  MOV R2, 0x3580 ;  /* 0x0000358000027802 */ /* 0x000fe40000000f00 */
[----:B---3-5:R-:W-:Y:S05]  /*3570*/  CALL.REL.NOINC `($__internal_0_$__cuda_sm10x_tcgen05_guardrail_trap_col_being_dealloced_not_returned_by_alloc) ;  /* 0x0000006800747944 */ /* 0x028fea0003c00000 */
[----:B------:R-:W-:Y:S05]  /*3580*/  BRA `(.L_x_55) ;  /* 0x0000000000087947 */ /* 0x000fea0003800000 */
.L_x_53:
[----:B------:R-:W-:Y:S02]  /*3590*/  MOV R2, 0x35b0 ;  /* 0x000035b000027802 */ /* 0x000fe40000000f00 */
[----:B---3-5:R-:W-:Y:S05]  /*35a0*/  CALL.REL.NOINC `($__internal_2_$__cuda_sm10x_tcgen05_guardrail_trap_unallocated_columns_being_dealloced) ;  /* 0x0000006800807944 */ /* 0x028fea0003c00000 */
.L_x_55:
[----:B------:R-:W-:Y:S01]  /*35b0*/  NOP ;  /* 0x0000000000007918 */ /* 0x000fe20000000000 */
[----:B----4-:R-:W-:Y:S05]  /*35c0*/  EXIT ;  /* 0x000000000000794d */ /* 0x010fea0003800000 */
.L_x_39:
[----:B------:R-:W-:Y:S05]  /*35d0*/  BRA.U !UP0, `(.L_x_56) ;  /* 0x0000001508507547 */ /* 0x000fea000b800000 */
[----:B------:R-:W1:Y:S01]  /*35e0*/  LDC R0, c[0x0][0xd30] ;  /* 0x00034c00ff007b82 */ /* 0x000e620000000800 */
[----:B------:R-:W-:Y:S01]  /*35f0*/  UMOV UR4, 0x400 ;  /* 0x0000040000047882 */ /* 0x000fe20000000000 */
[----:B------:R-:W-:Y:S01]  /*3600*/  UISETP.NE.AND UP0, UPT, UR8, 0x2, UPT ;  /* 0x000000020800788c */ /* 0x000fe2000bf05270 */
[----:B------:R-:W-:Y:S01]  /*3610*/  IMAD.MOV.U32 R36, RZ, RZ, 0x1 ;  /* 0x00000001ff247424 */ /* 0x000fe200078e00ff */
[----:B------:R-:W-:Y:S01]  /*3620*/  ULEA UR4, UR37, UR4, 0x18 ;  /* 0x0000000425047291 */ /* 0x000fe2000f8ec0ff */
[----:B------:R-:W-:Y:S01]  /*3630*/  CS2R R34, SRZ ;  /* 0x0000000000227805 */ /* 0x000fe2000001ff00 */
[----:B------:R-:W-:Y:S01]  /*3640*/  IMAD.MOV.U32 R32, RZ, RZ, 0x4000 ;  /* 0x00004000ff207424 */ /* 0x000fe200078e00ff */
[----:B------:R-:W-:Y:S01]  /*3650*/  UPLOP3.LUT UP1, UPT, UPT, UPT, UPT, 0x40, 0x4 ;  /* 0x000000000004789c */ /* 0x000fe20003f2e870 */
[----:B------:R-:W2:Y:S01]  /*3660*/  LDC R27, c[0x0][0x370] ;  /* 0x0000dc00ff1b7b82 */ /* 0x000ea20000000800 */
[----:B------:R-:W-:Y:S02]  /*3670*/  UIADD3 UR5, UPT, UPT, UR4, 0x48, URZ ;  /* 0x0000004804057890 */ /* 0x000fe4000fffe0ff */
[----:B------:R-:W-:-:S02]  /*3680*/  USEL UR6, URZ, 0x1, UP0 ;  /* 0x00000001ff067887 */ /* 0x000fc40008000000 */
[----:B------:R-:W-:Y:S02]  /*3690*/  UIADD3 UR57, UPT, UPT, UR4, 0x30, URZ ;  /* 0x0000003004397890 */ /* 0x000fe4000fffe0ff */
[----:B------:R-:W-:Y:S01]  /*36a0*/  UIADD3 UR49, UPT, UPT, UR4, 0x38, URZ ;  /* 0x0000003804317890 */ /* 0x000fe2000fffe0ff */
[----:B------:R-:W4:Y:S01]  /*36b0*/  LDC R8, c[0x0][0xd0c] ;  /* 0x00034300ff087b82 */ /* 0x000f220000000800 */
[----:B------:R-:W-:Y:S02]  /*36c0*/  UIADD3 UR41, UPT, UPT, UR4, 0x40, URZ ;  /* 0x0000004004297890 */ /* 0x000fe4000fffe0ff */
[----:B------:R-:W-:-:S05]  /*36d0*/  UPRMT UR5, UR37, 0x654, UR5 ;  /* 0x0000065425057896 */ /* 0x000fca0008000005 */
[----:B------:R-:W2:Y:S01]  /*36e0*/  LDC R25, c[0x0][0xd20] ;  /* 0x00034800ff197b82 */ /* 0x000ea20000000800 */
[----:B-1----:R-:W-:-:S07]  /*36f0*/  ISETP.NE.AND P1, PT, R0, 0x1, PT ;  /* 0x000000010000780c */ /* 0x002fce0003f25270 */
[----:B------:R-:W1:Y:S08]  /*3700*/  LDC.64 R38, c[0x0][0x348] ;  /* 0x0000d200ff267b82 */ /* 0x000e700000000a00 */
[----:B------:R-:W1:Y:S08]  /*3710*/  LDC.64 R18, c[0x0][0xa88] ;  /* 0x0002a200ff127b82 */ /* 0x000e700000000a00 */
[----:B------:R-:W1:Y:S08]  /*3720*/  LDC.64 R22, c[0x0][0xd10] ;  /* 0x00034400ff167b82 */ /* 0x000e700000000a00 */
[----:B------:R-:W1:Y:S08]  /*3730*/  LDC.64 R6, c[0x0][0xd18] ;  /* 0x00034600ff067b82 */ /* 0x000e700000000a00 */
[----:B------:R-:W1:Y:S08]  /*3740*/  LDC.64 R4, c[0x0][0xd28] ;  /* 0x00034a00ff047b82 */ /* 0x000e700000000a00 */
[----:B------:R-:W1:Y:S08]  /*3750*/  LDC.64 R20, c[0x0][0xa90] ;  /* 0x0002a400ff147b82 */ /* 0x000e700000000a00 */
[----:B--2-4-:R-:W1:Y:S02]  /*3760*/  LDC R26, c[0x0][0x374] ;  /* 0x0000dd00ff1a7b82 */ /* 0x014e640000000800 */
.L_x_67:
[C---:B------:R-:W-:Y:S02]  /*3770*/  LEA R0, R35.reuse, UR4, 0x3 ;  /* 0x0000000423007c11 */ /* 0x040fe4000f8e18ff */
[----:B------:R-:W-:Y:S02]  /*3780*/  SHF.L.U32 R3, R34, 0x1f, RZ ;  /* 0x0000001f22037819 */ /* 0x000fe400000006ff */
[----:B------:R-:W-:Y:S02]  /*3790*/  LEA R28, R35, UR4, 0x4 ;  /* 0x00000004231c7c11 */ /* 0x000fe4000f8e20ff */
[----:B------:R-:W2:Y:S02]  /*37a0*/  SYNCS.PHASECHK.TRANS64.TRYWAIT P0, [R0+URZ+0x80], R3 ;  /* 0x00008003000075a7 */ /* 0x000ea400080011ff */
[----:B--2-4-:R-:W-:Y:S05]  /*37b0*/  @!P0 BRA `(.L_x_57) ;  /* 0x0000006000948947 */ /* 0x014fea0003800000 */
.L_x_140:
[----:B---3--:R-:W-:Y:S01]  /*37c0*/  ISETP.GE.AND P0, PT, R2, 0x1, PT ;  /* 0x000000010200780c */ /* 0x008fe20003f06270 */
[----:B------:R-:W3:Y:S01]  /*37d0*/  LDS.128 R28, [R28+0xf0] ;  /* 0x0000f0001c1c7984 */ /* 0x000ee20000000c00 */
[----:B--2---:R-:W-:Y:S01]  /*37e0*/  VIADD R0, R0, 0x90 ;  /* 0x0000009000007836 */ /* 0x004fe20000000000 */
[----:B------:R-:W-:Y:S01]  /*37f0*/  @!PT LDS RZ, [RZ] ;  /* 0x00000000fffff984 */ /* 0x000fe20000000800 */
[----:B------:R-:W-:Y:S01]  /*3800*/  @!PT LDS RZ, [RZ] ;  /* 0x00000000fffff984 */ /* 0x000fe20000000800 */
[----:B------:R-:W-:Y:S01]  /*3810*/  @!PT LDS RZ, [RZ] ;  /* 0x00000000fffff984 */ /* 0x000fe20000000800 */
[----:B------:R-:W-:Y:S01]  /*3820*/  @!PT LDS RZ, [RZ] ;  /* 0x00000000fffff984 */ /* 0x000fe20000000800 */
[----:B------:R2:W-:Y:S06]  /*3830*/  MEMBAR.ALL.CTA ;  /* 0x0000000000007992 */ /* 0x0005ec0000008000 */
[----:B--2---:R-:W2:Y:S01]  /*3840*/  FENCE.VIEW.ASYNC.S ;  /* 0x00000000000073c6 */ /* 0x004ea20000000000 */
[----:B------:R-:W-:Y:S04]  /*3850*/  PRMT R0, RZ, 0x654, R0 ;  /* 0x00000654ff007816 */ /* 0x000fe80000000000 */
[----:B--2---:R2:W-:Y:S01]  /*3860*/  SYNCS.ARRIVE.TRANS64.RED.A1T0 RZ, [R0+URZ], RZ ;  /* 0x000000ff00ff79a7 */ /* 0x0045e200081004ff */
[----:B---3--:R-:W-:Y:S11]  /*3870*/  LOP3.LUT P3, RZ, R30, 0x1, RZ, 0xc0, !PT ;  /* 0x000000011eff7812 */ /* 0x008ff6000786c0ff */
[----:B------:R-:W-:Y:S02]  /*3880*/  @!UPT UIADD3 URZ, UPT, UPT, URZ, URZ, URZ ;  /* 0x000000fffffff290 */ /* 0x000fe4000fffe0ff */
[----:B------:R-:W-:Y:S02]  /*3890*/  @P3 MOV R13, R28 ;  /* 0x0000001c000d3202 */ /* 0x000fe40000000f00 */
[----:B------:R-:W-:Y:S01]  /*38a0*/  @P3 LOP3.LUT R10, R29, 0xffff, RZ, 0xc0, !PT ;  /* 0x0000ffff1d0a3812 */ /* 0x000fe200078ec0ff */
[----:B--2---:R-:W-:Y:S06]  /*38b0*/  @!P0 BRA `(.L_x_58) ;  /* 0x0000000000a48947 */ /* 0x004fec0003800000 */
[----:B-1----:R-:W-:Y:S01]  /*38c0*/  IMAD.HI.U32 R42, R26, R7, RZ ;  /* 0x000000071a2a7227 */ /* 0x002fe200078e00ff */
[----:B------:R-:W-:Y:S02]  /*38d0*/  ISETP.NE.AND P0, PT, R6, 0x1, PT ;  /* 0x000000010600780c */ /* 0x000fe40003f05270 */
[----:B------:R-:W-:Y:S01]  /*38e0*/  ISETP.NE.AND P2, PT, R2, 0x1, PT ;  /* 0x000000010200780c */ /* 0x000fe20003f45270 */
[-C--:B------:R-:W-:Y:S01]  /*38f0*/  IMAD.HI.U32 R40, R27, R22.reuse, RZ ;  /* 0x000000161b287227 */ /* 0x080fe200078e00ff */
[----:B------:R-:W-:Y:S02]  /*3900*/  SHF.R.U32.HI R37, RZ, R25, R42 ;  /* 0x00000019ff257219 */ /* 0x000fe4000001162a */
[----:B------:R-:W-:Y:S01]  /*3910*/  ISETP.NE.AND P4, PT, R8, 0x1, PT ;  /* 0x000000010800780c */ /* 0x000fe20003f85270 */
[----:B-----5:R-:W-:Y:S01]  /*3920*/  IMAD.HI.U32 R46, R10, R7, RZ ;  /* 0x000000070a2e7227 */ /* 0x020fe200078e00ff */
[----:B------:R-:W-:Y:S02]  /*3930*/  SHF.R.U32.HI R40, RZ, R23, R40 ;  /* 0x00000017ff287219 */ /* 0x000fe40000011628 */
[----:B------:R-:W-:Y:S01]  /*3940*/  SEL R3, R26, R37, !P0 ;  /* 0x000000251a037207 */ /* 0x000fe20004000000 */
[----:B------:R-:W-:Y:S01]  /*3950*/  IMAD.HI.U32 R42, R13, R22, RZ ;  /* 0x000000160d2a7227 */ /* 0x000fe200078e00ff */
[----:B------:R-:W-:Y:S02]  /*3960*/  SEL R11, R27, R40, !P4 ;  /* 0x000000281b0b7207 */ /* 0x000fe40006000000 */
[----:B------:R-:W-:Y:S01]  /*3970*/  SHF.R.U32.HI R37, RZ, R25, R46 ;  /* 0x00000019ff257219 */ /* 0x000fe2000001162e */
[-C--:B------:R-:W-:Y:S01]  /*3980*/  IMAD.HI.U32 R44, R3, R4.reuse, RZ ;  /* 0x00000004032c7227 */ /* 0x080fe200078e00ff */
[----:B------:R-:W-:Y:S02]  /*3990*/  SHF.R.U32.HI R42, RZ, R23, R42 ;  /* 0x00000017ff2a7219 */ /* 0x000fe4000001162a */
[----:B------:R-:W-:Y:S01]  /*39a0*/  SEL R9, R10, R37, !P0 ;  /* 0x000000250a097207 */ /* 0x000fe20004000000 */
[-C--:B------:R-:W-:Y:S01]  /*39b0*/  IMAD.HI.U32 R40, R11, R4.reuse, RZ ;  /* 0x000000040b287227 */ /* 0x080fe200078e00ff */
[-C--:B------:R-:W-:Y:S03]  /*39c0*/  @P2 SHF.R.U32.HI R3, RZ, R5.reuse, R44 ;  /* 0x00000005ff032219 */ /* 0x080fe6000001162c */
[----:B------:R-:W-:Y:S01]  /*39d0*/  IMAD.HI.U32 R16, R9, R4, RZ ;  /* 0x0000000409107227 */ /* 0x000fe200078e00ff */
[----:B------:R-:W-:Y:S03]  /*39e0*/  @P2 SHF.R.U32.HI R11, RZ, R5, R40 ;  /* 0x00000005ff0b2219 */ /* 0x000fe60000011628 */
[C---:B------:R-:W-:Y:S01]  /*39f0*/  IMAD R12, R2.reuse, R3, RZ ;  /* 0x00000003020c7224 */ /* 0x040fe200078e02ff */
[----:B------:R-:W-:Y:S01]  /*3a00*/  SEL R3, R13, R42, !P4 ;  /* 0x0000002a0d037207 */ /* 0x000fe20006000000 */
[C---:B------:R-:W-:Y:S01]  /*3a10*/  IMAD R14, R2.reuse, R11, RZ ;  /* 0x0000000b020e7224 */ /* 0x040fe200078e02ff */
[----:B------:R-:W-:Y:S02]  /*3a20*/  SHF.R.U32.HI R16, RZ, R5, R16 ;  /* 0x00000005ff107219 */ /* 0x000fe40000011610 */
[C---:B------:R-:W-:Y:S02]  /*3a30*/  ISETP.GE.AND P0, PT, R9.reuse, R12, PT ;  /* 0x0000000c0900720c */ /* 0x040fe40003f06270 */
[----:B------:R-:W-:Y:S02]  /*3a40*/  SEL R17, R9, R16, !P2 ;  /* 0x0000001009117207 */ /* 0x000fe40005000000 */
[C---:B------:R-:W-:Y:S03]  /*3a50*/  ISETP.GE.OR P0, PT, R3.reuse, R14, P0 ;  /* 0x0000000e0300720c */ /* 0x040fe60000706670 */
[----:B------:R-:W-:Y:S04]  /*3a60*/  IMAD.MOV R15, RZ, RZ, -R17 ;  /* 0x000000ffff0f7224 */ /* 0x000fe800078e0a11 */
[----:B------:R-:W-:Y:S06]  /*3a70*/  IMAD R15, R2, R15, R9 ;  /* 0x0000000f020f7224 */ /* 0x000fec00078e0209 */
[C---:B------:R-:W-:Y:S05]  /*3a80*/  @!P0 IMAD.HI.U32 R12, R3.reuse, R4, RZ ;  /* 0x00000004030c8227 */ /* 0x040fea00078e00ff */
[----:B------:R-:W-:Y:S04]  /*3a90*/  @!P0 SHF.R.U32.HI R12, RZ, R5, R12 ;  /* 0x00000005ff0c8219 */ /* 0x000fe8000001160c */
[----:B------:R-:W-:Y:S01]  /*3aa0*/  @!P0 SEL R0, R3, R12, !P2 ;  /* 0x0000000c03008207 */ /* 0x000fe20005000000 */
[----:B------:R-:W-:Y:S03]  /*3ab0*/  IMAD.MOV R12, RZ, RZ, -R3 ;  /* 0x000000ffff0c7224 */ /* 0x000fe600078e0a03 */
[----:B------:R-:W-:Y:S01]  /*3ac0*/  @!P0 IADD3 R16, PT, PT, R17, -R0, RZ ;  /* 0x8000000011108210 */ /* 0x000fe20007ffe0ff */
[----:B------:R-:W-:Y:S01]  /*3ad0*/  @!P0 IMAD R0, R11, R15, R0 ;  /* 0x0000000f0b008224 */ /* 0x000fe200078e0200 */
[----:B------:R-:W-:Y:S01]  /*3ae0*/  IADD3 R11, PT, PT, -R9, RZ, RZ ;  /* 0x000000ff090b7210 */ /* 0x000fe20007ffe1ff */
[----:B------:R-:W-:Y:S02]  /*3af0*/  IMAD R13, R8, R12, R13 ;  /* 0x0000000c080d7224 */ /* 0x000fe400078e020d */
[----:B------:R-:W-:Y:S02]  /*3b00*/  @!P0 IMAD R9, R16, R2, R3 ;  /* 0x0000000210098224 */ /* 0x000fe400078e0203 */
[----:B------:R-:W-:Y:S02]  /*3b10*/  @!P0 IMAD.MOV.U32 R3, RZ, RZ, R0 ;  /* 0x000000ffff038224 */ /* 0x000fe400078e0000 */
[----:B------:R-:W-:Y:S02]  /*3b20*/  IMAD R10, R6, R11, R10 ;  /* 0x0000000b060a7224 */ /* 0x000fe400078e020a */
[----:B------:R-:W-:Y:S02]  /*3b30*/  IMAD R13, R3, R8, R13 ;  /* 0x00000008030d7224 */ /* 0x000fe400078e020d */
[----:B------:R-:W-:Y:S02]  /*3b40*/  IMAD R10, R9, R6, R10 ;  /* 0x00000006090a7224 */ /* 0x000fe400078e020a */
.L_x_58:
[----:B------:R-:W-:Y:S05]  /*3b50*/  BRA.U UP1, `(.L_x_59) ;  /* 0x0000000101107547 */ /* 0x000fea000b800000 */
[----:B------:R-:W-:Y:S04]  /*3b60*/  MOV R0, UR6 ;  /* 0x0000000600007c02 */ /* 0x000fe80008000f00 */
[----:B------:R-:W-:Y:S04]  /*3b70*/  SHF.L.U32 R3, R0, 0x1f, RZ ;  /* 0x0000001f00037819 */ /* 0x000fe800000006ff */
[----:B------:R-:W2:Y:S02]  /*3b80*/  SYNCS.PHASECHK.TRANS64.TRYWAIT P0, [UR4+0x78], R3 ;  /* 0x00007803ff0075a7 */ /* 0x000ea40008001104 */
[----:B--2---:R-:W-:Y:S05]  /*3b90*/  @!P0 BRA `(.L_x_60) ;  /* 0x0000005c00b08947 */ /* 0x004fea0003800000 */
.L_x_59:
[----:B-1----:R-:W-:Y:S01]  /*3ba0*/  ISETP.NE.U32.AND P0, PT, R20, RZ, PT ;  /* 0x000000ff1400720c */ /* 0x002fe20003f05070 */
[----:B------:R-:W-:Y:S01]  /*3bb0*/  USHF.L.U32 UR58, UR11, 0x7, URZ ;  /* 0x000000070b3a7899 */ /* 0x000fe200080006ff */
[----:B------:R-:W-:Y:S02]  /*3bc0*/  R2UR UR59, R24 ;  /* 0x00000000183b72ca */ /* 0x000fe400000e0000 */
[C---:B------:R-:W-:Y:S02]  /*3bd0*/  ISETP.NE.AND.EX P0, PT, R21.reuse, RZ, PT, P0 ;  /* 0x000000ff1500720c */ /* 0x040fe40003f05300 */
[----:B------:R-:W-:Y:S02]  /*3be0*/  ISETP.NE.U32.AND P2, PT, R20, RZ, PT ;  /* 0x000000ff1400720c */ /* 0x000fe40003f45070 */
[----:B------:R-:W-:Y:S02]  /*3bf0*/  SHF.L.U32 R11, R36, 0x1f, RZ ;  /* 0x0000001f240b7819 */ /* 0x000fe400000006ff */
[----:B------:R-:W-:Y:S05]  /*3c00*/  ISETP.NE.AND.EX P2, PT, R21, RZ, PT, P2 ;  /* 0x000000ff1500720c */ /* 0x000fea0003f45320 */
[----:B------:R-:W-:Y:S02]  /*3c10*/  USHF.L.U32 UR59, UR59, 0x7, URZ ;  /* 0x000000073b3b7899 */ /* 0x000fe400080006ff */
[----:B------:R-:W-:Y:S10]  /*3c20*/  @!P0 BRA `(.L_x_61) ;  /* 0x00000000002c8947 */ /* 0x000ff40003800000 */
[----:B------:R-:W-:Y:S01]  /*3c30*/  ISETP.NE.U32.AND P0, PT, R18, RZ, PT ;  /* 0x000000ff1200720c */ /* 0x000fe20003f05070 */
[----:B------:R-:W-:Y:S03]  /*3c40*/  IMAD.MOV.U32 R89, RZ, RZ, 0x1 ;  /* 0x00000001ff597424 */ /* 0x000fe600078e00ff */
[----:B------:R-:W-:Y:S11]  /*3c50*/  ISETP.NE.AND.EX P0, PT, R19, RZ, PT, P0 ;  /* 0x000000ff1300720c */ /* 0x000ff60003f05300 */
[----:B------:R-:W-:Y:S02]  /*3c60*/  @!UPT UIADD3 URZ, UPT, UPT, URZ, URZ, URZ ;  /* 0x000000fffffff290 */ /* 0x000fe4000fffe0ff */
[----:B------:R-:W1:Y:S01]  /*3c70*/  @P0 LDC.64 R14, c[0x0][0xa88] ;  /* 0x0002a200ff0e0b82 */ /* 0x000e620000000a00 */
[----:B--2---:R-:W-:Y:S04]  /*3c80*/  @P0 IMAD R0, R20, UR36, RZ ;  /* 0x0000002414000c24 */ /* 0x004fe8000f8e02ff */
[----:B-1----:R-:W-:Y:S04]  /*3c90*/  @P0 IMAD.WIDE R14, R0, 0x4, R14 ;  /* 0x00000004000e0825 */ /* 0x002fe800078e020e */
[----:B------:R-:W-:Y:S01]  /*3ca0*/  HFMA2 R0, -RZ, RZ, 0, 5.9604644775390625e-08 ;  /* 0x00000001ff007431 */ /* 0x000fe200000001ff */
[----:B-----5:R1:W5:Y:S04]  /*3cb0*/  @P0 LDG.E R49, desc[UR38][R14.64] ;  /* 0x000000260e310981 */ /* 0x020368000c1e1900 */
[----:B------:R-:W-:Y:S01]  /*3cc0*/  @!P0 PRMT R89, R0, 0x7610, R89 ;  /* 0x0000761000598816 */ /* 0x000fe20000000059 */
[----:B-1----:R-:W3:Y:S06]  /*3cd0*/  @!P0 LDC R49, c[0x0][0xa80] ;  /* 0x0002a000ff318b82 */ /* 0x002eec0000000800 */
.L_x_61:
[----:B---3-5:R-:W-:Y:S01]  /*3ce0*/  @!P2 FSETP.EQ.AND P0, PT, R49, RZ, PT ;  /* 0x000000ff3100a20b */ /* 0x028fe20003f02000 */
[----:B------:R-:W-:Y:S01]  /*3cf0*/  @!UPT UIADD3 URZ, UPT, UPT, URZ, URZ, URZ ;  /* 0x000000fffffff290 */ /* 0x000fe2000fffe0ff */
[----:B------:R-:W-:Y:S11]  /*3d00*/  @!P2 BRA `(.L_x_62) ;  /* 0x000000000018a947 */ /* 0x000ff60003800000 */
[----:B------:R-:W-:Y:S02]  /*3d10*/  LOP3.LUT P2, RZ, R89, 0xff, RZ, 0xc0, !PT ;  /* 0x000000ff59ff7812 */ /* 0x000fe4000784c0ff */
[----:B------:R-:W-:Y:S04]  /*3d20*/  ISETP.NE.U32.AND P0, PT, R18, RZ, PT ;  /* 0x000000ff1200720c */ /* 0x000fe80003f05070 */
[----:B------:R-:W-:Y:S04]  /*3d30*/  ISETP.NE.AND.EX P0, PT, R19, RZ, PT, P0 ;  /* 0x000000ff1300720c */ /* 0x000fe80003f05300 */
[----:B------:R-:W-:Y:S03]  /*3d40*/  PLOP3.LUT P0, PT, P0, PT, PT, 0x8, 0x80 ;  /* 0x000000000080781c */ /* 0x000fe6000070e170 */
[----:B------:R-:W-:Y:S11]  /*3d50*/  @P2 FSETP.EQ.AND P0, PT, R49, RZ, PT ;  /* 0x000000ff3100220b */ /* 0x000ff60003f02000 */
[----:B------:R-:W-:Y:S02]  /*3d60*/  @!UPT UIADD3 URZ, UPT, UPT, URZ, URZ, URZ ;  /* 0x000000fffffff290 */ /* 0x000fe4000fffe0ff */
.L_x_62:
[----:B------:R-:W1:Y:S01]  /*3d70*/  SYNCS.PHASECHK.TRANS64.TRYWAIT P2, [UR4+0x50], R11 ;  /* 0x0000500bff0075a7 */ /* 0x000e620008041104 */
[----:B------:R-:W-:Y:S04]  /*3d80*/  ELECT P4, URZ, PT ;  /* 0x0000000000ff782f */ /* 0x000fe80003880000 */
[----:B------:R-:W-:Y:S11]  /*3d90*/  PLOP3.LUT P4, PT, P0, P4, PT, 0xf2, 0x2f ;  /* 0x00000000002f781c */ /* 0x000ff60000789e72 */
[----:B------:R-:W-:Y:S02]  /*3da0*/  @!UPT UIADD3 URZ, UPT, UPT, URZ, URZ, URZ ;  /* 0x000000fffffff290 */ /* 0x000fe4000fffe0ff */
[----:B------:R-:W-:Y:S05]  /*3db0*/  @!P4 IADD3 R9, P0, PT, R38, 0x780, RZ ;  /* 0x000007802609c810 */ /* 0x000fea0007f1e0ff */
[----:B--2---:R-:W-:Y:S01]  /*3dc0*/  @!P4 IMAD.X R3, RZ, RZ, R39, P0 ;  /* 0x000000ffff03c224 */ /* 0x004fe200000e0627 */
[----:B-1----:R-:W-:Y:S07]  /*3dd0*/  @!P2 BRA `(.L_x_63) ;  /* 0x0000005c0038a947 */ /* 0x002fee0003800000 */
.L_x_143:
[----:B------:R-:W-:Y:S01]  /*3de0*/  @!P4 R2UR UR8, R9 ;  /* 0x000000000908c2ca */ /* 0x000fe200000e0000 */
[----:B------:R-:W-:Y:S01]  /*3df0*/  VOTEU.ALL UP3, P4 ;  /* 0x0000000000ff7886 */ /* 0x000fe20002060000 */
[----:B------:R-:W-:Y:S01]  /*3e00*/  @!P4 R2UR UR7, R3 ;  /* 0x000000000307c2ca */ /* 0x000fe200000e0000 */
[----:B------:R-:W-:Y:S01]  /*3e10*/  VOTEU.ALL UP2, P4 ;  /* 0x0000000000ff7886 */ /* 0x000fe20002040000 */
[----:B------:R-:W-:Y:S01]  /*3e20*/  UMOV UR14, 0x0 ;  /* 0x00000000000e7882 */ /* 0x000fe20000000000 */
[----:B------:R-:W-:Y:S01]  /*3e30*/  UMOV UR15, 0x10000000 ;  /* 0x10000000000f7882 */ /* 0x000fe20000000000 */
[----:B------:R-:W-:Y:S01]  /*3e40*/  @!UP3 UIADD3 UR56, UPT, UPT, UR4, 0x200, URZ ;  /* 0x000002000438b890 */ /* 0x000fe2000fffe0ff */
[----:B-1----:R-:W-:Y:S01]  /*3e50*/  @!P4 IMAD.MOV.U32 R0, RZ, RZ, 0x4000 ;  /* 0x00004000ff00c424 */ /* 0x002fe200078e00ff */
[----:B------:R-:W-:Y:S01]  /*3e60*/  UMOV UR60, UR36 ;  /* 0x00000024003c7c82 */ /* 0x000fe20008000000 */
[----:B------:R-:W-:Y:S01]  /*3e70*/  @!UP3 UIADD3 UR26, UPT, UPT, UR58, 0x20, URZ ;  /* 0x000000203a1ab890 */ /* 0x000fe2000fffe0ff */
[----:B------:R-:W-:Y:S01]  /*3e80*/  @!P4 IADD3 R9, P0, PT, R38, 0x780, RZ ;  /* 0x000007802609c810 */ /* 0x000fe20007f1e0ff */
[----:B------:R-:W-:Y:S02]  /*3e90*/  @!UP3 UIADD3 UR24, UPT, UPT, UR4, 0x1200, URZ ;  /* 0x000012000418b890 */ /* 0x000fe4000fffe0ff */
[----:B------:R-:W-:Y:S01]  /*3ea0*/  IMAD.U32 R14, RZ, RZ, UR8 ;  /* 0x00000008ff0e7e24 */ /* 0x000fe2000f8e00ff */
[----:B------:R-:W-:Y:S01]  /*3eb0*/  VOTEU.ALL UP1, P4 ;  /* 0x0000000000ff7886 */ /* 0x000fe20002020000 */
[----:B------:R-:W-:Y:S01]  /*3ec0*/  IMAD.U32 R15, RZ, RZ, UR7 ;  /* 0x00000007ff0f7e24 */ /* 0x000fe2000f8e00ff */
[----:B------:R-:W-:Y:S01]  /*3ed0*/  UMOV UR25, UR57 ;  /* 0x0000003900197c82 */ /* 0x000fe20008000000 */
[----:B------:R-:W-:Y:S01]  /*3ee0*/  UMOV UR27, UR59 ;  /* 0x0000003b001b7c82 */ /* 0x000fe20008000000 */
[----:B------:R-:W-:Y:S01]  /*3ef0*/  @!P4 R2UR UR22, R14 ;  /* 0x000000000e16c2ca */ /* 0x000fe200000e0000 */
[----:B------:R-:W-:Y:S01]  /*3f00*/  UMOV UR28, UR36 ;  /* 0x00000024001c7c82 */ /* 0x000fe20008000000 */
[----:B------:R-:W-:Y:S01]  /*3f10*/  @!P4 R2UR UR23, R15 ;  /* 0x000000000f17c2ca */ /* 0x000fe200000e0000 */
[----:B------:R-:W-:Y:S01]  /*3f20*/  @!UP3 UIADD3 UR18, UPT, UPT, UR58, 0x40, URZ ;  /* 0x000000403a12b890 */ /* 0x000fe2000fffe0ff */
[----:B------:R-:W-:Y:S01]  /*3f30*/  @!P4 IMAD.X R3, RZ, RZ, R39, P0 ;  /* 0x000000ffff03c224 */ /* 0x000fe200000e0627 */
[----:B------:R-:W-:Y:S01]  /*3f40*/  @!UP3 UIADD3 UR16, UPT, UPT, UR4, 0x2200, URZ ;  /* 0x000022000410b890 */ /* 0x000fe2000fffe0ff */
[----:B------:R-:W-:Y:S01]  /*3f50*/  VOTEU.ALL UP0, P4 ;  /* 0x0000000000ff7886 */ /* 0x000fe20002000000 */
[----:B------:R-:W-:Y:S01]  /*3f60*/  UMOV UR17, UR57 ;  /* 0x0000003900117c82 */ /* 0x000fe20008000000 */
[----:B------:R-:W-:Y:S01]  /*3f70*/  UMOV UR19, UR59 ;  /* 0x0000003b00137c82 */ /* 0x000fe20008000000 */
[----:B------:R-:W-:Y:S01]  /*3f80*/  UMOV UR20, UR36 ;  /* 0x0000002400147c82 */ /* 0x000fe20008000000 */
[----:B------:R-:W-:Y:S02]  /*3f90*/  @!UP3 UIADD3 UR10, UPT, UPT, UR58, 0x60, URZ ;  /* 0x000000603a0ab890 */ /* 0x000fe4000fffe0ff */
[----:B------:R-:W-:Y:S03]  /*3fa0*/  @!UP3 UIADD3 UR8, UPT, UPT, UR4, 0x3200, URZ ;  /* 0x000032000408b890 */ /* 0x000fe6000fffe0ff */
[----:B------:R1:W-:Y:S01]  /*3fb0*/  @!UP2 UTMALDG.3D [UR56], [UR22], desc[UR14] ;  /* 0x00000e381600a5b4 */ /* 0x0003e20008011000 */
[----:B------:R-:W-:Y:S01]  /*3fc0*/  UMOV UR9, UR57 ;  /* 0x0000003900097c82 */ /* 0x000fe20008000000 */
[----:B------:R-:W-:Y:S01]  /*3fd0*/  UMOV UR11, UR59 ;  /* 0x0000003b000b7c82 */ /* 0x000fe20008000000 */
[----:B------:R-:W-:Y:S01]  /*3fe0*/  UMOV UR12, UR36 ;  /* 0x00000024000c7c82 */ /* 0x000fe20008000000 */
[----:B------:R-:W-:Y:S01]  /*3ff0*/  UPRMT UR7, UR37, 0x654, UR57 ;  /* 0x0000065425077896 */ /* 0x000fe20008000039 */
[----:B------:R1:W-:Y:S01]  /*4000*/  @!UP1 UTMALDG.3D [UR24], [UR22], desc[UR14] ;  /* 0x00000e18160095b4 */ /* 0x0003e20008011000 */
[----:B------:R-:W-:Y:S01]  /*4010*/  VOTEU.ALL UP1, P4 ;  /* 0x0000000000ff7886 */ /* 0x000fe20002020000 */
[----:B------:R1:W-:Y:S04]  /*4020*/  @!UP0 UTMALDG.3D [UR16], [UR22], desc[UR14] ;  /* 0x00000e10160085b4 */ /* 0x0003e80008011000 */
[----:B------:R1:W-:Y:S01]  /*4030*/  @!UP1 UTMALDG.3D [UR8], [UR22], desc[UR14] ;  /* 0x00000e08160095b4 */ /* 0x0003e20008011000 */
[----:B------:R1:W-:Y:S01]  /*4040*/  @!P4 SYNCS.ARRIVE.TRANS64.RED.A0TR RZ, [UR4+0x30], R0 ;  /* 0x00003000ffffc9a7 */ /* 0x0003e20008300404 */
[----:B------:R-:W-:Y:S01]  /*4050*/  SYNCS.ARRIVE.TRANS64.RED.A1T0 RZ, [UR7], RZ ;  /* 0x000000ffffff79a7 */ /* 0x000fe20008100407 */
[----:B------:R-:W2:Y:S02]  /*4060*/  SYNCS.PHASECHK.TRANS64.TRYWAIT P2, [UR4+0x58], R11 ;  /* 0x0000580bff0075a7 */ /* 0x000ea40008041104 */
[----:B-12---:R-:W-:Y:S05]  /*4070*/  @!P2 BRA `(.L_x_64) ;  /* 0x0000005800a8a947 */ /* 0x006fea0003800000 */
.L_x_145:
        /* <DEDUP_REMOVED lines=8> */
[----:B------:R-:W-:Y:S01]  /*4100*/  @!UP3 UIADD3 UR48, UPT, UPT, UR4, 0x4200, URZ ;  /* 0x000042000430b890 */ /* 0x000fe2000fffe0ff */
[----:B------:R-:W-:Y:S01]  /*4110*/  @!P4 IADD3 R37, P0, PT, R38, 0x780, RZ ;  /* 0x000007802625c810 */ /* 0x000fe20007f1e0ff */
[----:B------:R-:W-:Y:S01]  /*4120*/  UMOV UR50, UR58 ;  /* 0x0000003a00327c82 */ /* 0x000fe20008000000 */
[----:B------:R-:W-:Y:S01]  /*4130*/  UMOV UR52, UR36 ;  /* 0x0000002400347c82 */ /* 0x000fe20008000000 */
[----:B------:R-:W-:Y:S01]  /*4140*/  @!UP3 UIADD3 UR26, UPT, UPT, UR58, 0x20, URZ ;  /* 0x000000203a1ab890 */ /* 0x000fe2000fffe0ff */
[----:B------:R-:W-:Y:S01]  /*4150*/  IMAD.U32 R14, RZ, RZ, UR8 ;  /* 0x00000008ff0e7e24 */ /* 0x000fe2000f8e00ff */
[----:B------:R-:W-:Y:S01]  /*4160*/  @!UP3 UIADD3 UR24, UPT, UPT, UR4, 0x5200, URZ ;  /* 0x000052000418b890 */ /* 0x000fe2000fffe0ff */
[----:B------:R-:W-:Y:S01]  /*4170*/  IMAD.U32 R15, RZ, RZ, UR7 ;  /* 0x00000007ff0f7e24 */ /* 0x000fe2000f8e00ff */
[----:B------:R-:W-:Y:S01]  /*4180*/  VOTEU.ALL UP1, P4 ;  /* 0x0000000000ff7886 */ /* 0x000fe20002020000 */
[----:B------:R-:W-:Y:S01]  /*4190*/  UMOV UR25, UR49 ;  /* 0x0000003100197c82 */ /* 0x000fe20008000000 */
[----:B------:R-:W-:Y:S01]  /*41a0*/  @!P4 R2UR UR22, R14 ;  /* 0x000000000e16c2ca */ /* 0x000fe200000e0000 */
[----:B------:R-:W-:Y:S01]  /*41b0*/  UMOV UR28, UR36 ;  /* 0x00000024001c7c82 */ /* 0x000fe20008000000 */
[----:B------:R-:W-:Y:S01]  /*41c0*/  @!P4 R2UR UR23, R15 ;  /* 0x000000000f17c2ca */ /* 0x000fe200000e0000 */
[----:B------:R-:W-:Y:S01]  /*41d0*/  UMOV UR27, UR51 ;  /* 0x00000033001b7c82 */ /* 0x000fe20008000000 */
        /* <DEDUP_REMOVED lines=8> */
[----:B------:R-:W-:Y:S02]  /*4260*/  @!UP3 UIADD3 UR8, UPT, UPT, UR4, 0x7200, URZ ;  /* 0x000072000408b890 */ /* 0x000fe4000fffe0ff */
        /* <DEDUP_REMOVED lines=13> */
.L_x_147:
[----:B------:R-:W2:Y:S01]  /*4340*/  LDC.64 R16, c[0x0][0xd10] ;  /* 0x00034400ff107b82 */ /* 0x000ea20000000a00 */
[----:B------:R-:W-:Y:S01]  /*4350*/  @!P4 R2UR UR8, R37 ;  /* 0x000000002508c2ca */ /* 0x000fe200000e0000 */
[----:B------:R-:W-:Y:S01]  /*4360*/  VOTEU.ALL UP3, P4 ;  /* 0x0000000000ff7886 */ /* 0x000fe20002060000 */
[----:B------:R-:W-:Y:S01]  /*4370*/  @!P4 R2UR UR7, R24 ;  /* 0x000000001807c2ca */ /* 0x000fe200000e0000 */
[----:B------:R-:W-:Y:S01]  /*4380*/  VOTEU.ALL UP2, P4 ;  /* 0x0000000000ff7886 */ /* 0x000fe20002040000 */
[----:B------:R-:W-:Y:S03]  /*4390*/  UMOV UR14, 0x0 ;  /* 0x00000000000e7882 */ /* 0x000fe60000000000 */
[----:B------:R-:W3:Y:S01]  /*43a0*/  LDC.64 R14, c[0x0][0xd18] ;  /* 0x00034600ff0e7b82 */ /* 0x000ee20000000a00 */
[----:B------:R-:W-:Y:S01]  /*43b0*/  @!UP3 UIADD3 UR43, UPT, UPT, UR59, 0x40, URZ ;  /* 0x000000403b2bb890 */ /* 0x000fe2000fffe0ff */
[----:B------:R-:W-:Y:S01]  /*43c0*/  @!P4 IMAD.MOV.U32 R24, RZ, RZ, 0x4000 ;  /* 0x00004000ff18c424 */ /* 0x000fe200078e00ff */
[----:B------:R-:W-:Y:S01]  /*43d0*/  @!UP3 UIADD3 UR40, UPT, UPT, UR4, 0x8200, URZ ;  /* 0x000082000428b890 */ /* 0x000fe2000fffe0ff */
[----:B------:R-:W-:Y:S01]  /*43e0*/  @P3 SHF.R.U32.HI R33, RZ, 0x10, R29 ;  /* 0x00000010ff213819 */ /* 0x000fe2000001161d */
[----:B------:R-:W-:Y:S03]  /*43f0*/  UMOV UR15, 0x10000000 ;  /* 0x10000000000f7882 */ /* 0x000fe60000000000 */
[----:B-1----:R-:W1:Y:S01]  /*4400*/  @!P1 LDC R0, c[0x0][0xd20] ;  /* 0x00034800ff009b82 */ /* 0x002e620000000800 */
[----:B------:R-:W-:Y:S01]  /*4410*/  UMOV UR42, UR58 ;  /* 0x0000003a002a7c82 */ /* 0x000fe20008000000 */
[----:B------:R-:W-:Y:S01]  /*4420*/  IMAD.U32 R40, RZ, RZ, UR8 ;  /* 0x00000008ff287e24 */ /* 0x000fe2000f8e00ff */
[----:B------:R-:W-:Y:S05]  /*4430*/  UMOV UR44, UR36 ;  /* 0x00000024002c7c82 */ /* 0x000fea0008000000 */
[----:B------:R-:W4:Y:S01]  /*4440*/  @!P1 LDC R3, c[0x0][0xd0c] ;  /* 0x00034300ff039b82 */ /* 0x000f220000000800 */
[----:B------:R-:W-:Y:S01]  /*4450*/  IMAD.U32 R41, RZ, RZ, UR7 ;  /* 0x00000007ff297e24 */ /* 0x000fe2000f8e00ff */
[----:B------:R-:W-:Y:S01]  /*4460*/  @!UP3 UIADD3 UR26, UPT, UPT, UR58, 0x20, URZ ;  /* 0x000000203a1ab890 */ /* 0x000fe2000fffe0ff */
[----:B------:R-:W-:Y:S01]  /*4470*/  @!P4 R2UR UR22, R40 ;  /* 0x000000002816c2ca */ /* 0x000fe200000e0000 */
[----:B------:R-:W-:Y:S01]  /*4480*/  @!UP3 UIADD3 UR24, UPT, UPT, UR4, 0x9200, URZ ;  /* 0x000092000418b890 */ /* 0x000fe2000fffe0ff */
[----:B------:R-:W-:Y:S01]  /*4490*/  VIADD R35, R35, 0x1 ;  /* 0x0000000123237836 */ /* 0x000fe20000000000 */
[----:B------:R-:W-:Y:S01]  /*44a0*/  @!P4 R2UR UR23, R41 ;  /* 0x000000002917c2ca */ /* 0x000fe200000e0000 */
[----:B------:R-:W-:Y:S01]  /*44b0*/  VOTEU.ALL UP1, P4 ;  /* 0x0000000000ff7886 */ /* 0x000fe20002020000 */
[----:B------:R-:W-:Y:S01]  /*44c0*/  UMOV UR25, UR41 ;  /* 0x0000002900197c82 */ /* 0x000fe20008000000 */
[----:B------:R-:W-:Y:S01]  /*44d0*/  UMOV UR28, UR36 ;  /* 0x00000024001c7c82 */ /* 0x000fe20008000000 */
[----:B------:R-:W-:Y:S01]  /*44e0*/  UMOV UR27, UR43 ;  /* 0x0000002b001b7c82 */ /* 0x000fe20008000000 */
[----:B------:R-:W-:Y:S02]  /*44f0*/  @!UP3 UIADD3 UR18, UPT, UPT, UR58, 0x40, URZ ;  /* 0x000000403a12b890 */ /* 0x000fe4000fffe0ff */
[----:B------:R-:W-:Y:S01]  /*4500*/  @!UP3 UIADD3 UR16, UPT, UPT, UR4, 0xa200, URZ ;  /* 0x0000a2000410b890 */ /* 0x000fe2000fffe0ff */
[----:B------:R-:W-:Y:S01]  /*4510*/  VOTEU.ALL UP0, P4 ;  /* 0x0000000000ff7886 */ /* 0x000fe20002000000 */
[----:B------:R-:W-:Y:S01]  /*4520*/  UMOV UR17, UR41 ;  /* 0x0000002900117c82 */ /* 0x000fe20008000000 */
[----:B------:R-:W-:Y:S01]  /*4530*/  UMOV UR20, UR36 ;  /* 0x0000002400147c82 */ /* 0x000fe20008000000 */
[----:B------:R-:W-:Y:S02]  /*4540*/  UMOV UR19, UR43 ;  /* 0x0000002b00137c82 */ /* 0x000fe40008000000 */
[----:B------:R1:W-:Y:S01]  /*4550*/  @!UP2 UTMALDG.3D [UR40], [UR22], desc[UR14] ;  /* 0x00000e281600a5b4 */ /* 0x0003e20008011000 */
[----:B------:R-:W-:Y:S02]  /*4560*/  @!UP3 UIADD3 UR10, UPT, UPT, UR58, 0x60, URZ ;  /* 0x000000603a0ab890 */ /* 0x000fe4000fffe0ff */
[----:B------:R-:W-:Y:S01]  /*4570*/  @!UP3 UIADD3 UR8, UPT, UPT, UR4, 0xb200, URZ ;  /* 0x0000b2000408b890 */ /* 0x000fe2000fffe0ff */
[----:B------:R-:W-:Y:S01]  /*4580*/  UMOV UR9, UR41 ;  /* 0x0000002900097c82 */ /* 0x000fe20008000000 */
[----:B------:R-:W-:Y:S01]  /*4590*/  UMOV UR12, UR36 ;  /* 0x00000024000c7c82 */ /* 0x000fe20008000000 */
[----:B------:R-:W-:Y:S01]  /*45a0*/  UMOV UR11, UR43 ;  /* 0x0000002b000b7c82 */ /* 0x000fe20008000000 */
[----:B------:R1:W-:Y:S01]  /*45b0*/  @!UP1 UTMALDG.3D [UR24], [UR22], desc[UR14] ;  /* 0x00000e18160095b4 */ /* 0x0003e20008011000 */
[----:B------:R-:W-:Y:S01]  /*45c0*/  VOTEU.ALL UP1, P4 ;  /* 0x0000000000ff7886 */ /* 0x000fe20002020000 */
[----:B------:R-:W-:Y:S01]  /*45d0*/  UPRMT UR7, UR37, 0x654, UR41 ;  /* 0x0000065425077896 */ /* 0x000fe20008000029 */
[----:B--2---:R-:W-:Y:S01]  /*45e0*/  @!P1 IMAD.HI.U32 R12, R13, R16, RZ ;  /* 0x000000100d0c9227 */ /* 0x004fe200078e00ff */
[----:B---3--:R-:W-:Y:S02]  /*45f0*/  @!P1 ISETP.NE.AND P0, PT, R14, 0x1, PT ;  /* 0x000000010e00980c */ /* 0x008fe40003f05270 */
[----:B----4-:R-:W-:Y:S01]  /*4600*/  @!P1 ISETP.NE.AND P2, PT, R3, 0x1, PT ;  /* 0x000000010300980c */ /* 0x010fe20003f45270 */
[C---:B------:R-:W-:Y:S01]  /*4610*/  @!P1 IMAD.HI.U32 R9, R10.reuse, R15, RZ ;  /* 0x0000000f0a099227 */ /* 0x040fe200078e00ff */
[----:B------:R2:W-:Y:S02]  /*4620*/  @!UP0 UTMALDG.3D [UR16], [UR22], desc[UR14] ;  /* 0x00000e10160085b4 */ /* 0x0005e40008011000 */
[----:B------:R-:W-:Y:S02]  /*4630*/  @!P1 SHF.R.U32.HI R12, RZ, R17, R12 ;  /* 0x00000011ff0c9219 */ /* 0x000fe4000001160c */
[----:B-1----:R-:W-:Y:S02]  /*4640*/  @!P1 SHF.R.U32.HI R9, RZ, R0, R9 ;  /* 0x00000000ff099219 */ /* 0x002fe40000011609 */
[----:B------:R-:W-:Y:S01]  /*4650*/  @!P1 SEL R12, R13, R12, !P2 ;  /* 0x0000000c0d0c9207 */ /* 0x000fe20005000000 */
[----:B------:R2:W-:Y:S01]  /*4660*/  @!UP1 UTMALDG.3D [UR8], [UR22], desc[UR14] ;  /* 0x00000e08160095b4 */ /* 0x0005e20008011000 */
[----:B------:R2:W-:Y:S01]  /*4670*/  @!P4 SYNCS.ARRIVE.TRANS64.RED.A0TR RZ, [UR4+0x40], R24 ;  /* 0x00004018ffffc9a7 */ /* 0x0005e20008300404 */
[----:B------:R-:W-:Y:S05]  /*4680*/  @!P1 SEL R9, R10, R9, !P0 ;  /* 0x000000090a099207 */ /* 0x000fea0004000000 */
[----:B------:R-:W-:Y:S02]  /*4690*/  @!P1 IMAD.IADD R0, R9, 0x1, -R12 ;  /* 0x0000000109009824 */ /* 0x000fe400078e0a0c */
[----:B------:R-:W-:Y:S02]  /*46a0*/  @!P1 IMAD.IADD R9, R12, 0x1, -R9 ;  /* 0x000000010c099824 */ /* 0x000fe400078e0a09 */
[----:B------:R-:W-:Y:S02]  /*46b0*/  @!P1 IMAD R13, R0, R3, R13 ;  /* 0x00000003000d9224 */ /* 0x000fe400078e020d */
[----:B------:R-:W-:Y:S01]  /*46c0*/  @!P1 IMAD R10, R9, R14, R10 ;  /* 0x0000000e090a9224 */ /* 0x000fe200078e020a */
[----:B------:R-:W-:Y:S01]  /*46d0*/  SYNCS.ARRIVE.TRANS64.RED.A1T0 RZ, [UR7], RZ ;  /* 0x000000ffffff79a7 */ /* 0x000fe20008100407 */
[----:B------:R-:W1:Y:S02]  /*46e0*/  SYNCS.PHASECHK.TRANS64.TRYWAIT P5, [UR4+0x68], R11 ;  /* 0x0000680bff0075a7 */ /* 0x000e6400080a1104 */
[----:B-12---:R-:W-:Y:S05]  /*46f0*/  @!P5 BRA `(.L_x_66) ;  /* 0x000000540038d947 */ /* 0x006fea0003800000 */
.L_x_149:
[----:B------:R-:W-:Y:S01]  /*4700*/  @!P4 IADD3 R3, P0, PT, R38, 0x780, RZ ;  /* 0x000007802603c810 */ /* 0x000fe20007f1e0ff */
[----:B------:R-:W-:Y:S01]  /*4710*/  VOTEU.ALL UP2, P4 ;  /* 0x0000000000ff7886 */ /* 0x000fe20002040000 */
[----:B------:R-:W-:Y:S01]  /*4720*/  UMOV UR14, 0x0 ;  /* 0x00000000000e7882 */ /* 0x000fe20000000000 */
[----:B------:R-:W-:Y:S01]  /*4730*/  UMOV UR15, 0x10000000 ;  /* 0x10000000000f7882 */ /* 0x000fe20000000000 */
[----:B------:R-:W-:Y:S01]  /*4740*/  @!P4 R2UR UR8, R3 ;  /* 0x000000000308c2ca */ /* 0x000fe200000e0000 */
[----:B-1----:R-:W-:Y:S01]  /*4750*/  @!P4 IMAD.X R0, RZ, RZ, R39, P0 ;  /* 0x000000ffff00c224 */ /* 0x002fe200000e0627 */
[----:B------:R-:W-:Y:S01]  /*4760*/  UMOV UR34, UR58 ;  /* 0x0000003a00227c82 */ /* 0x000fe20008000000 */
[----:B------:R-:W-:Y:S01]  /*4770*/  VOTEU.ALL UP1, P4 ;  /* 0x0000000000ff7886 */ /* 0x000fe20002020000 */
[----:B------:R-:W-:Y:S01]  /*4780*/  UMOV UR12, UR36 ;  /* 0x00000024000c7c82 */ /* 0x000fe20008000000 */
[----:B------:R-:W-:Y:S01]  /*4790*/  VOTEU.ALL UP3, P4 ;  /* 0x0000000000ff7886 */ /* 0x000fe20002060000 */
[----:B------:R-:W-:Y:S01]  /*47a0*/  @!P4 R2UR UR7, R0 ;  /* 0x000000000007c2ca */ /* 0x000fe200000e0000 */
[----:B------:R-:W-:Y:S01]  /*47b0*/  VOTEU.ALL UP0, P4 ;  /* 0x0000000000ff7886 */ /* 0x000fe20002000000 */
[----:B------:R-:W-:Y:S01]  /*47c0*/  UMOV UR28, UR36 ;  /* 0x00000024001c7c82 */ /* 0x000fe20008000000 */
[----:B------:R-:W-:Y:S01]  /*47d0*/  UMOV UR20, UR36 ;  /* 0x0000002400147c82 */ /* 0x000fe20008000000 */
[----:B------:R-:W-:Y:S01]  /*47e0*/  @!UP3 UIADD3 UR33, UPT, UPT, UR4, 0x48, URZ ;  /* 0x000000480421b890 */ /* 0x000fe2000fffe0ff */
[----:B------:R-:W-:Y:S01]  /*47f0*/  IMAD.IADD R0, R13, 0x1, R88 ;  /* 0x000000010d007824 */ /* 0x000fe200078e0258 */
[----:B------:R-:W-:Y:S01]  /*4800*/  @!UP3 UIADD3 UR35, UPT, UPT, UR59, 0x60, URZ ;  /* 0x000000603b23b890 */ /* 0x000fe2000fffe0ff */
[----:B------:R-:W-:Y:S01]  /*4810*/  IMAD.U32 R14, RZ, RZ, UR8 ;  /* 0x00000008ff0e7e24 */ /* 0x000fe2000f8e00ff */
[----:B------:R-:W-:Y:S01]  /*4820*/  @!UP3 UIADD3 UR32, UPT, UPT, UR4, 0xc200, URZ ;  /* 0x0000c2000420b890 */ /* 0x000fe2000fffe0ff */
[----:B------:R-:W-:Y:S01]  /*4830*/  ISETP.NE.AND P0, PT, R35, 0x2, PT ;  /* 0x000000022300780c */ /* 0x000fe20003f05270 */
[----:B------:R-:W-:Y:S01]  /*4840*/  @!UP3 UIADD3 UR10, UPT, UPT, UR58, 0x20, URZ ;  /* 0x000000203a0ab890 */ /* 0x000fe2000fffe0ff */
[----:B------:R-:W-:Y:S01]  /*4850*/  LOP3.LUT R36, R36, 0x1, RZ, 0x3c, !PT ;  /* 0x0000000124247812 */ /* 0x000fe200078e3cff */
[----:B------:R-:W-:Y:S01]  /*4860*/  @!UP3 UIADD3 UR8, UPT, UPT, UR4, 0xd200, URZ ;  /* 0x0000d2000408b890 */ /* 0x000fe2000fffe0ff */
[----:B------:R-:W-:Y:S01]  /*4870*/  IMAD.U32 R15, RZ, RZ, UR7 ;  /* 0x00000007ff0f7e24 */ /* 0x000fe2000f8e00ff */
[----:B------:R-:W-:Y:S01]  /*4880*/  @!P4 R2UR UR22, R14 ;  /* 0x000000000e16c2ca */ /* 0x000fe200000e0000 */
[----:B------:R-:W-:Y:S01]  /*4890*/  UMOV UR9, UR33 ;  /* 0x0000002100097c82 */ /* 0x000fe20008000000 */
[----:B------:R-:W-:Y:S01]  /*48a0*/  UMOV UR11, UR35 ;  /* 0x00000023000b7c82 */ /* 0x000fe20008000000 */
[----:B------:R-:W-:Y:S01]  /*48b0*/  @!UP3 UIADD3 UR26, UPT, UPT, UR58, 0x40, URZ ;  /* 0x000000403a1ab890 */ /* 0x000fe2000fffe0ff */
[----:B------:R-:W-:Y:S01]  /*48c0*/  @!P4 R2UR UR23, R15 ;  /* 0x000000000f17c2ca */ /* 0x000fe200000e0000 */
[----:B------:R-:W-:Y:S01]  /*48d0*/  @!UP3 UIADD3 UR24, UPT, UPT, UR4, 0xe200, URZ ;  /* 0x0000e2000418b890 */ /* 0x000fe2000fffe0ff */
[----:B------:R-:W-:Y:S01]  /*48e0*/  SEL R3, RZ, 0x1, P0 ;  /* 0x00000001ff037807 */ /* 0x000fe20000000000 */
[----:B------:R-:W-:Y:S01]  /*48f0*/  UMOV UR25, UR33 ;  /* 0x0000002100197c82 */ /* 0x000fe20008000000 */
[----:B------:R-:W-:Y:S01]  /*4900*/  UMOV UR27, UR35 ;  /* 0x00000023001b7c82 */ /* 0x000fe20008000000 */
[----:B------:R-:W-:Y:S01]  /*4910*/  @!UP3 UIADD3 UR18, UPT, UPT, UR58, 0x60, URZ ;  /* 0x000000603a12b890 */ /* 0x000fe2000fffe0ff */
[----:B------:R-:W-:Y:S01]  /*4920*/  LOP3.LUT R34, R34, R3, RZ, 0x3c, !PT ;  /* 0x0000000322227212 */ /* 0x000fe200078e3cff */
[----:B------:R-:W-:Y:S01]  /*4930*/  @!UP3 UIADD3 UR16, UPT, UPT, UR4, 0xf200, URZ ;  /* 0x0000f2000410b890 */ /* 0x000fe2000fffe0ff */
[----:B------:R-:W-:Y:S01]  /*4940*/  IMAD.IADD R24, R10, 0x1, R81 ;  /* 0x000000010a187824 */ /* 0x000fe200078e0251 */
[----:B------:R-:W-:Y:S01]  /*4950*/  UMOV UR17, UR33 ;  /* 0x0000002100117c82 */ /* 0x000fe20008000000 */
[----:B------:R-:W-:Y:S01]  /*4960*/  UMOV UR19, UR35 ;  /* 0x0000002300137c82 */ /* 0x000fe20008000000 */
[----:B------:R-:W-:Y:S02]  /*4970*/  SEL R35, R35, RZ, P0 ;  /* 0x000000ff23237207 */ /* 0x000fe40000000000 */
[----:B------:R1:W-:Y:S01]  /*4980*/  @!UP2 UTMALDG.3D [UR32], [UR22], desc[UR14] ;  /* 0x00000e201600a5b4 */ /* 0x0003e20008011000 */
[----:B------:R2:W-:Y:S01]  /*4990*/  @!UP1 UTMALDG.3D [UR8], [UR22], desc[UR14] ;  /* 0x00000e08160095b4 */ /* 0x0005e20008011000 */
[----:B------:R-:W-:Y:S01]  /*49a0*/  VOTEU.ALL UP1, P4 ;  /* 0x0000000000ff7886 */ /* 0x000fe20002020000 */
[----:B------:R4:W-:Y:S04]  /*49b0*/  @!UP0 UTMALDG.3D [UR24], [UR22], desc[UR14] ;  /* 0x00000e18160085b4 */ /* 0x0009e80008011000 */
[----:B------:R4:W-:Y:S01]  /*49c0*/  @!UP1 UTMALDG.3D [UR16], [UR22], desc[UR14] ;  /* 0x00000e10160095b4 */ /* 0x0009e20008011000 */
[----:B------:R4:W-:Y:S01]  /*49d0*/  @!P4 SYNCS.ARRIVE.TRANS64.RED.A0TR RZ, [UR4+0x48], R32 ;  /* 0x00004820ffffc9a7 */ /* 0x0009e20008300404 */
[----:B------:R-:W-:Y:S01]  /*49e0*/  UPLOP3.LUT UP1, UPT, UPT, UPT, UPT, 0x80, 0x8 ;  /* 0x000000000008789c */ /* 0x000fe20003f2f070 */
[----:B-1----:R-:W-:Y:S01]  /*49f0*/  @P3 R2UR UR36, R33 ;  /* 0x00000000212432ca */ /* 0x002fe200000e0000 */
[----:B------:R-:W-:Y:S01]  /*4a00*/  SYNCS.ARRIVE.TRANS64.RED.A1T0 RZ, [UR5], RZ ;  /* 0x000000ffffff79a7 */ /* 0x000fe20008100405 */
[----:B--2---:R-:W-:Y:S01]  /*4a10*/  R2UR UR11, R0 ;  /* 0x00000000000b72ca */ /* 0x004fe200000e0000 */
[----:B------:R-:W-:Y:S03]  /*4a20*/  @!UPT UIADD3 URZ, UPT, UPT, URZ, URZ, URZ ;  /* 0x000000fffffff290 */ /* 0x000fe6000fffe0ff */
[----:B------:R-:W-:Y:S11]  /*4a30*/  @P3 BRA `(.L_x_67) ;  /* 0xffffffec004c3947 */ /* 0x000ff6000383ffff */
[----:B------:R-:W-:-:S04]  /*4a40*/  SHF.L.U32 R3, R36, 0x1f, RZ ;  /* 0x0000001f24037819 */ /* 0x000fc800000006ff */
[----:B------:R-:W1:Y:S02]  /*4a50*/  SYNCS.PHASECHK.TRANS64.TRYWAIT P0, [UR4+0x50], R3 ;  /* 0x00005003ff0075a7 */ /* 0x000e640008001104 */
[----:B-1----:R-:W-:Y:S05]  /*4a60*/  @!P0 BRA `(.L_x_68) ;  /* 0x0000005000748947 */ /* 0x002fea0003800000 */
.L_x_151:
[----:B------:R-:W2:Y:S02]  /*4a70*/  SYNCS.PHASECHK.TRANS64.TRYWAIT P0, [UR4+0x58], R3 ;  /* 0x00005803ff0075a7 */ /* 0x000ea40008001104 */
[----:B--2---:R-:W-:Y:S05]  /*4a80*/  @!P0 BRA `(.L_x_69) ;  /* 0x0000005000848947 */ /* 0x004fea0003800000 */
.L_x_153:
[----:B------:R-:W2:Y:S02]  /*4a90*/  SYNCS.PHASECHK.TRANS64.TRYWAIT P0, [UR4+0x60], R3 ;  /* 0x00006003ff0075a7 */ /* 0x000ea40008001104 */
[----:B--2---:R-:W-:Y:S05]  /*4aa0*/  @!P0 BRA `(.L_x_70) ;  /* 0x0000005000948947 */ /* 0x004fea0003800000 */
.L_x_155:
[----:B-1----:R-:W-:-:S07]  /*4ab0*/  MOV R0, UR4 ;  /* 0x0000000400007c02 */ /* 0x002fce0008000f00 */
.L_x_71:
[----:B-1----:R-:W-:-:S04]  /*4ac0*/  SHF.L.U32 R3, R36, 0x1f, RZ ;  /* 0x0000001f24037819 */ /* 0x002fc800000006ff */
[----:B------:R1:W2:Y:S03]  /*4ad0*/  SYNCS.PHASECHK.TRANS64.TRYWAIT P0, [R0+URZ+0x68], R3 ;  /* 0x00006803000075a7 */ /* 0x0002a600080011ff */
[----:B--2---:R-:W-:Y:S05]  /*4ae0*/  @!P0 NANOSLEEP.SYNCS 0x989680 ;  /* 0x009896800000895d */ /* 0x004fea0003900000 */
[----:B------:R-:W2:Y:S02]  /*4af0*/  @!P0 SYNCS.PHASECHK.TRANS64 P0, [R0+URZ+0x68], R3 ;  /* 0x00006803000085a7 */ /* 0x000ea400080010ff */
[----:B--2-4-:R-:W-:Y:S05]  /*4b00*/  @P0 EXIT ;  /* 0x000000000000094d */ /* 0x014fea0003800000 */
[----:B------:R-:W-:Y:S05]  /*4b10*/  BRA `(.L_x_71) ;  /* 0xfffffffc00e87947 */ /* 0x000fea000383ffff */
.L_x_56:
[----:B------:R-:W-:-:S06]  /*4b20*/  UISETP.GE.AND UP0, UPT, UR8, 0x4, UPT ;  /* 0x000000040800788c */ /* 0x000fcc000bf06270 */
[----:B------:R-:W-:-:S13]  /*4b30*/  PLOP3.LUT P0, PT, PT, PT, UP0, 0x80, 0x8 ;  /* 0x000000000008781c */ /* 0x000fda0003f0f008 */
[----:B------:R-:W-:Y:S05]  /*4b40*/  @!P0 EXIT ;  /* 0x000000000000894d */ /* 0x000fea0003800000 */
[----:B------:R-:W-:Y:S01]  /*4b50*/  BAR.SYNC.DEFER_BLOCKING 0x6, 0xa0 ;  /* 0x0182800000007b1d */ /* 0x000fe20000010000 */
[C---:B------:R-:W-:Y:S01]  /*4b60*/  IMAD.SHL.U32 R4, R103.reuse, 0x4, RZ ;  /* 0x0000000467047824 */ /* 0x040fe200078e00ff */
[C---:B------:R-:W-:Y:S01]  /*4b70*/  R2P PR, R103.reuse, 0x18 ;  /* 0x0000001867007804 */ /* 0x040fe20000000000 */
[C---:B------:R-:W-:Y:S02]  /*4b80*/  IMAD.SHL.U32 R97, R103.reuse, 0x80, RZ ;  /* 0x0000008067617824 */ /* 0x040fe400078e00ff */
[----:B------:R-:W-:Y:S01]  /*4b90*/  HFMA2 R102, -RZ, RZ, 0, 9.5367431640625e-06 ;  /* 0x000000a0ff667431 */ /* 0x000fe200000001ff */
[----:B------:R-:W-:Y:S01]  /*4ba0*/  SHF.L.U32 R45, R103, 0x10, RZ ;  /* 0x00000010672d7819 */ /* 0x000fe200000006ff */
[----:B------:R-:W-:Y:S01]  /*4bb0*/  UMOV UR48, 0x400 ;  /* 0x0000040000307882 */ /* 0x000fe20000000000 */
[----:B------:R-:W1:Y:S01]  /*4bc0*/  LDC R93, c[0x0][0x370] ;  /* 0x0000dc00ff5d7b82 */ /* 0x000e620000000800 */
[----:B------:R-:W-:Y:S01]  /*4bd0*/  ULEA UR48, UR37, UR48, 0x18 ;  /* 0x0000003025307291 */ /* 0x000fe2000f8ec0ff */
[----:B------:R-:W-:Y:S01]  /*4be0*/  LOP3.LUT R97, R97, 0x307c, R4, 0xc8, !PT ;  /* 0x0000307c61617812 */ /* 0x000fe200078ec804 */
[----:B------:R-:W-:Y:S01]  /*4bf0*/  HFMA2 R107, -RZ, RZ, 0, 0 ;  /* 0x00000000ff6b7431 */ /* 0x000fe200000001ff */
[----:B------:R-:W-:Y:S01]  /*4c00*/  LOP3.LUT R45, R45, 0x600000, RZ, 0xc0, !PT ;  /* 0x006000002d2d7812 */ /* 0x000fe200078ec0ff */
[----:B------:R-:W-:Y:S01]  /*4c10*/  UIADD3 UR4, UPT, UPT, UR48, 0x200, URZ ;  /* 0x0000020030047890 */ /* 0x000fe2000fffe0ff */
[----:B------:R-:W-:Y:S01]  /*4c20*/  LOP3.LUT R103, R103, 0x60, RZ, 0xc0, !PT ;  /* 0x0000006067677812 */ /* 0x000fe200078ec0ff */
[----:B------:R-:W-:Y:S01]  /*4c30*/  VIADD R91, R97, UR48 ;  /* 0x00000030615b7c36 */ /* 0x000fe20008000000 */
[----:B------:R-:W2:Y:S01]  /*4c40*/  LDC R42, c[0x0][0xd0c] ;  /* 0x00034300ff2a7b82 */ /* 0x000ea20000000800 */
[----:B------:R-:W-:Y:S01]  /*4c50*/  IMAD.MOV.U32 R101, RZ, RZ, 0x1 ;  /* 0x00000001ff657424 */ /* 0x000fe200078e00ff */
[----:B------:R-:W-:Y:S01]  /*4c60*/  MOV R44, RZ ;  /* 0x000000ff002c7202 */ /* 0x000fe20000000f00 */
[C---:B------:R-:W-:Y:S01]  /*4c70*/  VIADD R3, R91.reuse, 0x200 ;  /* 0x000002005b037836 */ /* 0x040fe20000000000 */
[----:B------:R-:W-:Y:S01]  /*4c80*/  IADD3 R95, PT, PT, R91, 0x340, RZ ;  /* 0x000003405b5f7810 */ /* 0x000fe20007ffe0ff */
[----:B------:R-:W-:Y:S01]  /*4c90*/  IMAD.MOV.U32 R100, RZ, RZ, RZ ;  /* 0x000000ffff647224 */ /* 0x000fe200078e00ff */
[----:B------:R-:W-:Y:S01]  /*4ca0*/  SEL R102, R102, 0x60, !P3 ;  /* 0x0000006066667807 */ /* 0x000fe20005800000 */
[----:B------:R-:W-:Y:S01]  /*4cb0*/  @P4 VIADD R95, R3, 0xc0 ;  /* 0x000000c0035f4836 */ /* 0x000fe20000000000 */
[----:B------:R-:W4:Y:S01]  /*4cc0*/  LDC R90, c[0x0][0xd20] ;  /* 0x00034800ff5a7b82 */ /* 0x000f220000000800 */
[----:B------:R-:W3:Y:S01]  /*4cd0*/  LDS R0, [UR48+0x110] ;  /* 0x00011030ff007984 */ /* 0x000ee20008000800 */
[----:B------:R-:W-:Y:S01]  /*4ce0*/  IMAD.MOV.U32 R99, RZ, RZ, RZ ;  /* 0x000000ffff637224 */ /* 0x000fe200078e00ff */
[----:B------:R-:W-:Y:S01]  /*4cf0*/  MOV R96, UR4 ;  /* 0x0000000400607c02 */ /* 0x000fe20008000f00 */
[----:B------:R-:W1:Y:S04]  /*4d00*/  LDCU.64 UR52, c[0x0][0x348] ;  /* 0x00006900ff3477ac */ /* 0x000e680008000a00 */
[----:B------:R-:W1:Y:S01]  /*4d10*/  LDC R40, c[0x0][0xd30] ;  /* 0x00034c00ff287b82 */ /* 0x000e620000000800 */
[----:B------:R-:W1:Y:S01]  /*4d20*/  LDCU.64 UR44, c[0x0][0xa88] ;  /* 0x00015100ff2c77ac */ /* 0x000e620008000a00 */
[----:B------:R-:W1:Y:S06]  /*4d30*/  LDCU.64 UR46, c[0x0][0xa90] ;  /* 0x00015200ff2e77ac */ /* 0x000e6c0008000a00 */
[----:B------:R-:W1:Y:S01]  /*4d40*/  LDC.64 R86, c[0x0][0xd10] ;  /* 0x00034400ff567b82 */ /* 0x000e620000000a00 */
[----:B------:R-:W-:Y:S01]  /*4d50*/  UMOV UR49, URZ ;  /* 0x000000ff00317c82 */ /* 0x000fe20008000000 */
[----:B------:R-:W-:-:S06]  /*4d60*/  UMOV UR51, URZ ;  /* 0x000000ff00337c82 */ /* 0x000fcc0008000000 */
[----:B------:R-:W1:Y:S08]  /*4d70*/  LDC.64 R38, c[0x0][0xd18] ;  /* 0x00034600ff267b82 */ /* 0x000e700000000a00 */
[----:B------:R-:W1:Y:S08]  /*4d80*/  LDC.64 R36, c[0x0][0xd28] ;  /* 0x00034a00ff247b82 */ /* 0x000e700000000a00 */
[----:B------:R-:W1:Y:S01]  /*4d90*/  LDC.64 R84, c[0x0][0xab0] ;  /* 0x0002ac00ff547b82 */ /* 0x000e620000000a00 */
[----:B---3--:R-:W-:-:S07]  /*4da0*/  IMAD.IADD R45, R0, 0x1, R45 ;  /* 0x00000001002d7824 */ /* 0x008fce00078e022d */
[----:B------:R-:W3:Y:S08]  /*4db0*/  LDC.64 R82, c[0x0][0xaa8] ;  /* 0x0002aa00ff527b82 */ /* 0x000ef00000000a00 */
[----:B--2-4-:R-:W1:Y:S02]  /*4dc0*/  LDC R92, c[0x0][0x374] ;  /* 0x0000dd00ff5c7b82 */ /* 0x014e640000000800 */
.L_x_115:
[----:B------:R-:W-:Y:S02]  /*4dd0*/  LEA R0, R107, UR48, 0x3 ;  /* 0x000000306b007c11 */ /* 0x000fe4000f8e18ff */
[----:B------:R-:W-:Y:S02]  /*4de0*/  SHF.L.U32 R3, R99, 0x1f, RZ ;  /* 0x0000001f63037819 */ /* 0x000fe400000006ff */
[----:B------:R-:W-:Y:S02]  /*4df0*/  LEA R16, R107, UR48, 0x4 ;  /* 0x000000306b107c11 */ /* 0x000fe4000f8e20ff */
[----:B------:R-:W2:Y:S02]  /*4e00*/  SYNCS.PHASECHK.TRANS64.TRYWAIT P0, [R0+URZ+0x80], R3 ;  /* 0x00008003000075a7 */ /* 0x000ea400080011ff */
[----:B--23--:R-:W-:Y:S05]  /*4e10*/  @!P0 BRA `(.L_x_72) ;  /* 0x0000004c00d08947 */ /* 0x00cfea0003800000 */
.L_x_156:
[----:B------:R-:W4:Y:S01]  /*4e20*/  LDC.64 R14, c[0x0][0xd10] ;  /* 0x00034400ff0e7b82 */ /* 0x000f220000000a00 */
[----:B------:R-:W3:Y:S01]  /*4e30*/  LDS.128 R16, [R16+0xf0] ;  /* 0x0000f00010107984 */ /* 0x000ee20000000c00 */
[----:B-1----:R-:W-:Y:S01]  /*4e40*/  ISETP.NE.AND P1, PT, R40, 0x1, PT ;  /* 0x000000012800780c */ /* 0x002fe20003f25270 */
[----:B--2---:R-:W-:Y:S01]  /*4e50*/  VIADD R0, R0, 0x90 ;  /* 0x0000009000007836 */ /* 0x004fe20000000000 */
[----:B------:R-:W-:Y:S04]  /*4e60*/  ISETP.GE.AND P0, PT, R2, 0x1, PT ;  /* 0x000000010200780c */ /* 0x000fe80003f06270 */
[----:B------:R-:W1:Y:S01]  /*4e70*/  LDC.64 R12, c[0x0][0xd18] ;  /* 0x00034600ff0c7b82 */ /* 0x000e620000000a00 */
[----:B------:R-:W-:Y:S01]  /*4e80*/  PRMT R0, RZ, 0x654, R0 ;  /* 0x00000654ff007816 */ /* 0x000fe20000000000 */
[----:B------:R-:W-:Y:S01]  /*4e90*/  @!PT LDS RZ, [RZ] ;  /* 0x00000000fffff984 */ /* 0x000fe20000000800 */
[----:B------:R-:W-:Y:S01]  /*4ea0*/  @!PT LDS RZ, [RZ] ;  /* 0x00000000fffff984 */ /* 0x000fe20000000800 */
[----:B------:R-:W-:Y:S01]  /*4eb0*/  @!PT LDS RZ, [RZ] ;  /* 0x00000000fffff984 */ /* 0x000fe20000000800 */
[----:B------:R-:W-:Y:S01]  /*4ec0*/  @!PT LDS RZ, [RZ] ;  /* 0x00000000fffff984 */ /* 0x000fe20000000800 */
[----:B------:R2:W-:Y:S06]  /*4ed0*/  MEMBAR.ALL.CTA ;  /* 0x0000000000007992 */ /* 0x0005ec0000008000 */
[----:B--2---:R-:W2:Y:S01]  /*4ee0*/  FENCE.VIEW.ASYNC.S ;  /* 0x00000000000073c6 */ /* 0x004ea20000000000 */
[----:B------:R-:W1:Y:S08]  /*4ef0*/  @!P1 LDC R11, c[0x0][0xd20] ;  /* 0x00034800ff0b9b82 */ /* 0x000e700000000800 */
[----:B------:R-:W1:Y:S01]  /*4f00*/  @!P1 LDC R10, c[0x0][0xd0c] ;  /* 0x00034300ff0a9b82 */ /* 0x000e620000000800 */
[----:B--2---:R2:W-:Y:S01]  /*4f10*/  SYNCS.ARRIVE.TRANS64.RED.A1T0 RZ, [R0+URZ], RZ ;  /* 0x000000ff00ff79a7 */ /* 0x0045e200081004ff */
[----:B---3--:R-:W-:Y:S04]  /*4f20*/  LOP3.LUT P4, RZ, R18, 0x1, RZ, 0xc0, !PT ;  /* 0x0000000112ff7812 */ /* 0x008fe8000788c0ff */
[----:B------:R-:W-:Y:S09]  /*4f30*/  P2R R104, PR, RZ, 0x10 ;  /* 0x00000010ff687803 */ /* 0x000ff20000000000 */
[----:B------:R-:W-:Y:S02]  /*4f40*/  @P4 MOV R43, R16 ;  /* 0x00000010002b4202 */ /* 0x000fe40000000f00 */
[----:B------:R-:W-:Y:S01]  /*4f50*/  @P4 LOP3.LUT R41, R17, 0xffff, RZ, 0xc0, !PT ;  /* 0x0000ffff11294812 */ /* 0x000fe200078ec0ff */
[----:B--2-4-:R-:W-:Y:S06]  /*4f60*/  @!P0 BRA `(.L_x_73) ;  /* 0x0000000000a48947 */ /* 0x014fec0003800000 */
[----:B------:R-:W-:Y:S01]  /*4f70*/  IMAD.HI.U32 R21, R92, R39, RZ ;  /* 0x000000275c157227 */ /* 0x000fe200078e00ff */
[----:B------:R-:W-:Y:S02]  /*4f80*/  ISETP.NE.AND P0, PT, R38, 0x1, PT ;  /* 0x000000012600780c */ /* 0x000fe40003f05270 */
[----:B------:R-:W-:Y:S01]  /*4f90*/  ISETP.NE.AND P2, PT, R2, 0x1, PT ;  /* 0x000000010200780c */ /* 0x000fe20003f45270 */
[----:B------:R-:W-:Y:S01]  /*4fa0*/  IMAD.HI.U32 R20, R93, R86, RZ ;  /* 0x000000565d147227 */ /* 0x000fe200078e00ff */
[----:B------:R-:W-:Y:S02]  /*4fb0*/  SHF.R.U32.HI R21, RZ, R90, R21 ;  /* 0x0000005aff157219 */ /* 0x000fe40000011615 */
[----:B------:R-:W-:Y:S01]  /*4fc0*/  ISETP.NE.AND P3, PT, R42, 0x1, PT ;  /* 0x000000012a00780c */ /* 0x000fe20003f65270 */
[----:B------:R-:W-:Y:S01]  /*4fd0*/  IMAD.HI.U32 R26, R43, R86, RZ ;  /* 0x000000562b1a7227 */ /* 0x000fe200078e00ff */
[----:B------:R-:W-:Y:S02]  /*4fe0*/  SHF.R.U32.HI R20, RZ, R87, R20 ;  /* 0x00000057ff147219 */ /* 0x000fe40000011614 */
[----:B------:R-:W-:Y:S01]  /*4ff0*/  SEL R3, R92, R21, !P0 ;  /* 0x000000155c037207 */ /* 0x000fe20004000000 */
[----:B------:R-:W-:Y:S01]  /*5000*/  IMAD.HI.U32 R21, R41, R39, RZ ;  /* 0x0000002729157227 */ /* 0x000fe200078e00ff */
[----:B------:R-:W-:Y:S02]  /*5010*/  SEL R7, R93, R20, !P3 ;  /* 0x000000145d077207 */ /* 0x000fe40005800000 */
[----:B------:R-:W-:Y:S01]  /*5020*/  SHF.R.U32.HI R26, RZ, R87, R26 ;  /* 0x00000057ff1a7219 */ /* 0x000fe2000001161a */
[-C--:B------:R-:W-:Y:S04]  /*5030*/  IMAD.HI.U32 R20, R3, R36.reuse, RZ ;  /* 0x0000002403147227 */ /* 0x080fe800078e00ff */
[----:B------:R-:W-:Y:S01]  /*5040*/  IMAD.HI.U32 R22, R7, R36, RZ ;  /* 0x0000002407167227 */ /* 0x000fe200078e00ff */
[-C--:B------:R-:W-:Y:S02]  /*5050*/  @P2 SHF.R.U32.HI R3, RZ, R37.reuse, R20 ;  /* 0x00000025ff032219 */ /* 0x080fe40000011614 */
[----:B------:R-:W-:Y:S02]  /*5060*/  SHF.R.U32.HI R20, RZ, R90, R21 ;  /* 0x0000005aff147219 */ /* 0x000fe40000011615 */
[----:B------:R-:W-:Y:S01]  /*5070*/  @P2 SHF.R.U32.HI R7, RZ, R37, R22 ;  /* 0x00000025ff072219 */ /* 0x000fe20000011616 */
[C---:B------:R-:W-:Y:S01]  /*5080*/  IMAD R4, R2.reuse, R3, RZ ;  /* 0x0000000302047224 */ /* 0x040fe200078e02ff */
[----:B------:R-:W-:Y:S02]  /*5090*/  SEL R5, R41, R20, !P0 ;  /* 0x0000001429057207 */ /* 0x000fe40004000000 */
[----:B------:R-:W-:Y:S01]  /*50a0*/  SEL R3, R43, R26, !P3 ;  /* 0x0000001a2b037207 */ /* 0x000fe20005800000 */
[----:B------:R-:W-:Y:S01]  /*50b0*/  IMAD R6, R2, R7, RZ ;  /* 0x0000000702067224 */ /* 0x000fe200078e02ff */
[C---:B------:R-:W-:Y:S01]  /*50c0*/  ISETP.GE.AND P0, PT, R5.reuse, R4, PT ;  /* 0x000000040500720c */ /* 0x040fe20003f06270 */
[----:B------:R-:W-:Y:S03]  /*50d0*/  IMAD.HI.U32 R8, R5, R36, RZ ;  /* 0x0000002405087227 */ /* 0x000fe600078e00ff */
[----:B------:R-:W-:Y:S01]  /*50e0*/  ISETP.GE.OR P0, PT, R3, R6, P0 ;  /* 0x000000060300720c */ /* 0x000fe20000706670 */
[----:B------:R-:W-:Y:S01]  /*50f0*/  IMAD.MOV R6, RZ, RZ, -R3 ;  /* 0x000000ffff067224 */ /* 0x000fe200078e0a03 */
[-C--:B------:R-:W-:Y:S03]  /*5100*/  SHF.R.U32.HI R8, RZ, R37.reuse, R8 ;  /* 0x00000025ff087219 */ /* 0x080fe60000011608 */
[----:B------:R-:W-:Y:S01]  /*5110*/  IMAD R43, R42, R6, R43 ;  /* 0x000000062a2b7224 */ /* 0x000fe200078e022b */
[----:B------:R-:W-:Y:S05]  /*5120*/  SEL R9, R5, R8, !P2 ;  /* 0x0000000805097207 */ /* 0x000fea0005000000 */
[----:B------:R-:W-:Y:S02]  /*5130*/  IMAD.MOV R8, RZ, RZ, -R9 ;  /* 0x000000ffff087224 */ /* 0x000fe400078e0a09 */
[C---:B------:R-:W-:Y:S04]  /*5140*/  @!P0 IMAD.HI.U32 R4, R3.reuse, R36, RZ ;  /* 0x0000002403048227 */ /* 0x040fe800078e00ff */
[----:B------:R-:W-:Y:S01]  /*5150*/  IMAD R8, R2, R8, R5 ;  /* 0x0000000802087224 */ /* 0x000fe200078e0205 */
[----:B------:R-:W-:Y:S04]  /*5160*/  @!P0 SHF.R.U32.HI R4, RZ, R37, R4 ;  /* 0x00000025ff048219 */ /* 0x000fe80000011604 */
[----:B------:R-:W-:Y:S02]  /*5170*/  @!P0 SEL R0, R3, R4, !P2 ;  /* 0x0000000403008207 */ /* 0x000fe40005000000 */
[----:B------:R-:W-:Y:S02]  /*5180*/  IADD3 R4, PT, PT, -R5, RZ, RZ ;  /* 0x000000ff05047210 */ /* 0x000fe40007ffe1ff */
[----:B------:R-:W-:Y:S01]  /*5190*/  @!P0 IADD3 R9, PT, PT, R9, -R0, RZ ;  /* 0x8000000009098210 */ /* 0x000fe20007ffe0ff */
[----:B------:R-:W-:Y:S02]  /*51a0*/  @!P0 IMAD R0, R7, R8, R0 ;  /* 0x0000000807008224 */ /* 0x000fe400078e0200 */
[----:B------:R-:W-:Y:S02]  /*51b0*/  IMAD R41, R38, R4, R41 ;  /* 0x0000000426297224 */ /* 0x000fe400078e0229 */
[----:B------:R-:W-:Y:S02]  /*51c0*/  @!P0 IMAD R5, R9, R2, R3 ;  /* 0x0000000209058224 */ /* 0x000fe400078e0203 */
[----:B------:R-:W-:Y:S04]  /*51d0*/  @!P0 IMAD.MOV.U32 R3, RZ, RZ, R0 ;  /* 0x000000ffff038224 */ /* 0x000fe800078e0000 */
[----:B------:R-:W-:Y:S02]  /*51e0*/  IMAD R43, R3, R42, R43 ;  /* 0x0000002a032b7224 */ /* 0x000fe400078e022b */
[----:B------:R-:W-:Y:S07]  /*51f0*/  IMAD R41, R5, R38, R41 ;  /* 0x0000002605297224 */ /* 0x000fee00078e0229 */
.L_x_73:
[----:B-1----:R-:W-:Y:S01]  /*5200*/  @!P1 ISETP.NE.AND P0, PT, R12, 0x1, PT ;  /* 0x000000010c00980c */ /* 0x002fe20003f05270 */
[----:B------:R-:W-:Y:S01]  /*5210*/  @!P1 IMAD.HI.U32 R4, R41, R13, RZ ;  /* 0x0000000d29049227 */ /* 0x000fe200078e00ff */
[----:B------:R-:W-:Y:S01]  /*5220*/  R2UR UR42, R24 ;  /* 0x00000000182a72ca */ /* 0x000fe200000e0000 */
[----:B------:R-:W-:Y:S01]  /*5230*/  USHF.L.U32 UR41, UR11, 0x7, URZ ;  /* 0x000000070b297899 */ /* 0x000fe200080006ff */
[----:B------:R-:W-:Y:S01]  /*5240*/  @!P1 ISETP.NE.AND P2, PT, R10, 0x1, PT ;  /* 0x000000010a00980c */ /* 0x000fe20003f45270 */
[----:B------:R-:W-:Y:S01]  /*5250*/  @!P1 IMAD.HI.U32 R0, R43, R14, RZ ;  /* 0x0000000e2b009227 */ /* 0x000fe200078e00ff */
[----:B------:R-:W-:Y:S01]  /*5260*/  @!P1 SHF.R.U32.HI R4, RZ, R11, R4 ;  /* 0x0000000bff049219 */ /* 0x000fe20000011604 */
[----:B------:R-:W-:Y:S01]  /*5270*/  BSSY.RECONVERGENT B6, `(.L_x_74) ;  /* 0x000002c000067945 */ /* 0x000fe20003800200 */
[----:B------:R-:W-:Y:S01]  /*5280*/  @P4 SHF.R.U32.HI R98, RZ, 0x10, R17 ;  /* 0x00000010ff624819 */ /* 0x000fe20000011611 */
[----:B------:R-:W-:Y:S01]  /*5290*/  VIADD R107, R107, 0x1 ;  /* 0x000000016b6b7836 */ /* 0x000fe20000000000 */
[----:B------:R-:W-:Y:S02]  /*52a0*/  @!P1 SEL R3, R41, R4, !P0 ;  /* 0x0000000429039207 */ /* 0x000fe40004000000 */
[----:B------:R-:W-:Y:S02]  /*52b0*/  @!P1 SHF.R.U32.HI R0, RZ, R15, R0 ;  /* 0x0000000fff009219 */ /* 0x000fe40000011600 */
[----:B------:R-:W-:Y:S01]  /*52c0*/  LOP3.LUT P0, RZ, R96, 0x1f0, RZ, 0xc0, !PT ;  /* 0x000001f060ff7812 */ /* 0x000fe2000780c0ff */
[----:B------:R-:W-:Y:S01]  /*52d0*/  USHF.L.U32 UR42, UR42, 0x7, URZ ;  /* 0x000000072a2a7899 */ /* 0x000fe200080006ff */
[----:B------:R-:W-:Y:S05]  /*52e0*/  @!P1 SEL R4, R43, R0, !P2 ;  /* 0x000000002b049207 */ /* 0x000fea0005000000 */
[----:B------:R-:W-:Y:S02]  /*52f0*/  @!P1 IMAD.IADD R0, R3, 0x1, -R4 ;  /* 0x0000000103009824 */ /* 0x000fe400078e0a04 */
[----:B------:R-:W-:Y:S02]  /*5300*/  @!P1 IMAD.IADD R3, R4, 0x1, -R3 ;  /* 0x0000000104039824 */ /* 0x000fe400078e0a03 */
[----:B------:R-:W-:Y:S02]  /*5310*/  @!P1 IMAD R43, R0, R10, R43 ;  /* 0x0000000a002b9224 */ /* 0x000fe400078e022b */
[----:B------:R-:W-:Y:S01]  /*5320*/  @!P1 IMAD R41, R3, R12, R41 ;  /* 0x0000000c03299224 */ /* 0x000fe200078e0229 */
[----:B------:R-:W-:Y:S06]  /*5330*/  @!P0 BRA `(.L_x_75) ;  /* 0x00000000007c8947 */ /* 0x000fec0003800000 */
[----:B------:R-:W1:Y:S01]  /*5340*/  LDCU.64 UR8, c[0x4][0x80] ;  /* 0x01001000ff0877ac */ /* 0x000e620008000a00 */
[----:B------:R-:W-:Y:S01]  /*5350*/  MOV R16, 0x0 ;  /* 0x0000000000107802 */ /* 0x000fe20000000f00 */
[----:B------:R-:W-:Y:S02]  /*5360*/  HFMA2 R12, -RZ, RZ, 0, 5.9604644775390625e-08 ;  /* 0x00000001ff0c7431 */ /* 0x000fe400000001ff */
[----:B------:R-:W-:Y:S01]  /*5370*/  IMAD.MOV.U32 R8, RZ, RZ, 0x70 ;  /* 0x00000070ff087424 */ /* 0x000fe200078e00ff */
[----:B------:R2:W3:Y:S01]  /*5380*/  LDC.64 R14, c[0x4][R16] ;  /* 0x01000000100e7b82 */ /* 0x0004e20000000a00 */
[----:B------:R-:W4:Y:S01]  /*5390*/  LDCU.64 UR6, c[0x4][0x88] ;  /* 0x01001100ff0677ac */ /* 0x000f220008000a00 */
[----:B------:R-:W-:Y:S01]  /*53a0*/  IMAD.MOV.U32 R13, RZ, RZ, RZ ;  /* 0x000000ffff0d7224 */ /* 0x000fe200078e00ff */
[----:B------:R-:W2:Y:S01]  /*53b0*/  LDCU.64 UR4, c[0x4][0x8] ;  /* 0x01000100ff0477ac */ /* 0x000ea20008000a00 */
[----:B-1----:R-:W-:Y:S01]  /*53c0*/  MOV R5, UR9 ;  /* 0x0000000900057c02 */ /* 0x002fe20008000f00 */
[----:B------:R-:W-:Y:S01]  /*53d0*/  IMAD.U32 R4, RZ, RZ, UR8 ;  /* 0x00000008ff047e24 */ /* 0x000fe2000f8e00ff */
[----:B----4-:R-:W-:Y:S01]  /*53e0*/  MOV R7, UR7 ;  /* 0x0000000700077c02 */ /* 0x010fe20008000f00 */
[----:B------:R-:W-:Y:S01]  /*53f0*/  IMAD.U32 R6, RZ, RZ, UR6 ;  /* 0x00000006ff067e24 */ /* 0x000fe2000f8e00ff */
[----:B--2---:R-:W-:Y:S01]  /*5400*/  MOV R11, UR5 ;  /* 0x00000005000b7c02 */ /* 0x004fe20008000f00 */
[----:B------:R-:W-:Y:S02]  /*5410*/  IMAD.U32 R10, RZ, RZ, UR4 ;  /* 0x00000004ff0a7e24 */ /* 0x000fe4000f8e00ff */
[----:B------:R-:W-:Y:S07]  /*5420*/  LEPC R20, `(.L_x_76) ;  /* 0x000000001014794e */ /* 0x000fee0000000000 */
[----:B---3-5:R-:W-:Y:S05]  /*5430*/  CALL.ABS.NOINC R14 ;  /* 0x000000000e007343 */ /* 0x028fea0003c00000 */
.L_x_76:
[----:B------:R-:W1:Y:S01]  /*5440*/  LDCU.64 UR8, c[0x4][0x80] ;  /* 0x01001000ff0877ac */ /* 0x000e620008000a00 */
[----:B------:R-:W2:Y:S01]  /*5450*/  LDC.64 R16, c[0x4][R16] ;  /* 0x0100000010107b82 */ /* 0x000ea20000000a00 */
[----:B------:R-:W-:Y:S02]  /*5460*/  HFMA2 R12, -RZ, RZ, 0, 5.9604644775390625e-08 ;  /* 0x00000001ff0c7431 */ /* 0x000fe400000001ff */
[----:B------:R-:W-:Y:S02]  /*5470*/  IMAD.MOV.U32 R8, RZ, RZ, 0x70 ;  /* 0x00000070ff087424 */ /* 0x000fe400078e00ff */
[----:B------:R-:W-:Y:S01]  /*5480*/  IMAD.MOV.U32 R13, RZ, RZ, RZ ;  /* 0x000000ffff0d7224 */ /* 0x000fe200078e00ff */
[----:B------:R-:W3:Y:S01]  /*5490*/  LDCU.64 UR6, c[0x4][0x88] ;  /* 0x01001100ff0677ac */ /* 0x000ee20008000a00 */
[----:B------:R-:W4:Y:S01]  /*54a0*/  LDCU.64 UR4, c[0x4][0x8] ;  /* 0x01000100ff0477ac */ /* 0x000f220008000a00 */
[----:B-1----:R-:W-:Y:S02]  /*54b0*/  MOV R4, UR8 ;  /* 0x0000000800047c02 */ /* 0x002fe40008000f00 */
[----:B------:R-:W-:Y:S02]  /*54c0*/  MOV R5, UR9 ;  /* 0x0000000900057c02 */ /* 0x000fe40008000f00 */
[----:B---3--:R-:W-:Y:S01]  /*54d0*/  MOV R7, UR7 ;  /* 0x0000000700077c02 */ /* 0x008fe20008000f00 */
[----:B------:R-:W-:Y:S01]  /*54e0*/  IMAD.U32 R6, RZ, RZ, UR6 ;  /* 0x00000006ff067e24 */ /* 0x000fe2000f8e00ff */
[----:B----4-:R-:W-:Y:S01]  /*54f0*/  MOV R11, UR5 ;  /* 0x00000005000b7c02 */ /* 0x010fe20008000f00 */
[----:B------:R-:W-:Y:S02]  /*5500*/  IMAD.U32 R10, RZ, RZ, UR4 ;  /* 0x00000004ff0a7e24 */ /* 0x000fe4000f8e00ff */
[----:B------:R-:W-:Y:S07]  /*5510*/  LEPC R20, `(.L_x_75) ;  /* 0x000000001014794e */ /* 0x000fee0000000000 */
[----:B--2---:R-:W-:Y:S05]  /*5520*/  CALL.ABS.NOINC R16 ;  /* 0x0000000010007343 */ /* 0x004fea0003c00000 */
.L_x_75:
[----:B------:R-:W-:Y:S05]  /*5530*/  BSYNC.RECONVERGENT B6 ;  /* 0x0000000000067941 */ /* 0x000fea0003800200 */
.L_x_74:
[----:B------:R-:W-:Y:S01]  /*5540*/  ISETP.NE.U32.AND P4, PT, R84, RZ, PT ;  /* 0x000000ff5400720c */ /* 0x000fe20003f85070 */
[----:B------:R-:W-:Y:S01]  /*5550*/  UISETP.NE.AND UP2, UPT, UR50, URZ, UPT ;  /* 0x000000ff3200728c */ /* 0x000fe2000bf45270 */
[----:B------:R-:W-:Y:S01]  /*5560*/  ISETP.NE.U32.AND P2, PT, RZ, UR44, PT ;  /* 0x0000002cff007c0c */ /* 0x000fe2000bf45070 */
[----:B------:R-:W-:Y:S01]  /*5570*/  UISETP.NE.U32.AND UP1, UPT, UR46, URZ, UPT ;  /* 0x000000ff2e00728c */ /* 0x000fe2000bf25070 */
[----:B------:R-:W-:Y:S01]  /*5580*/  ISETP.NE.AND.EX P4, PT, R85, RZ, PT, P4 ;  /* 0x000000ff5500720c */ /* 0x000fe20003f85340 */
[----:B------:R-:W-:Y:S01]  /*5590*/  UPLOP3.LUT UP0, UPT, UPT, UPT, UPT, 0x40, 0x4 ;  /* 0x000000000004789c */ /* 0x000fe20003f0e870 */
[----:B------:R-:W-:Y:S01]  /*55a0*/  ISETP.NE.AND.EX P2, PT, RZ, UR45, PT, P2 ;  /* 0x0000002dff007c0c */ /* 0x000fe2000bf45320 */
[----:B------:R-:W-:Y:S01]  /*55b0*/  UISETP.NE.AND.EX UP1, UPT, UR47, URZ, UPT, UP1 ;  /* 0x000000ff2f00728c */ /* 0x000fe2000bf25310 */
[----:B------:R-:W-:Y:S04]  /*55c0*/  PLOP3.LUT P1, PT, PT, PT, UP2, 0x80, 0x8 ;  /* 0x000000000008781c */ /* 0x000fe80003f2f028 */
[----:B------:R-:W-:Y:S06]  /*55d0*/  @UP2 UPLOP3.LUT UP0, UPT, UPT, UPT, UP1, 0x80, 0x8 ;  /* 0x000000000008289c */ /* 0x000fec0003f0f010 */
[----:B------:R-:W-:Y:S01]  /*55e0*/  PLOP3.LUT P0, PT, PT, PT, UP0, 0x80, 0x8 ;  /* 0x000000000008781c */ /* 0x000fe20003f0f008 */
[----:B------:R-:W-:Y:S01]  /*55f0*/  @!UPT UIADD3 URZ, UPT, UPT, URZ, URZ, URZ ;  /* 0x000000fffffff290 */ /* 0x000fe2000fffe0ff */
[----:B------:R-:W-:Y:S11]  /*5600*/  BRA.U !UP1, `(.L_x_77) ;  /* 0x0000000109387547 */ /* 0x000ff6000b800000 */
[----:B------:R-:W-:Y:S01]  /*5610*/  UISETP.NE.U32.AND UP0, UPT, UR44, URZ, UPT ;  /* 0x000000ff2c00728c */ /* 0x000fe2000bf05070 */
[----:B------:R-:W-:Y:S02]  /*5620*/  HFMA2 R0, -RZ, RZ, 0, 5.9604644775390625e-08 ;  /* 0x00000001ff007431 */ /* 0x000fe400000001ff */
[----:B------:R-:W-:Y:S01]  /*5630*/  IMAD.MOV.U32 R89, RZ, RZ, 0x1 ;  /* 0x00000001ff597424 */ /* 0x000fe200078e00ff */
[----:B------:R-:W-:Y:S06]  /*5640*/  UISETP.NE.AND.EX UP0, UPT, UR45, URZ, UPT, UP0 ;  /* 0x000000ff2d00728c */ /* 0x000fec000bf05300 */
[----:B------:R-:W-:Y:S05]  /*5650*/  PLOP3.LUT P3, PT, PT, PT, UP0, 0x80, 0x8 ;  /* 0x000000000008781c */ /* 0x000fea0003f6f008 */
[----:B------:R-:W1:Y:S01]  /*5660*/  @UP0 LDCU.64 UR6, c[0x0][0xa88] ;  /* 0x00015100ff0607ac */ /* 0x000e620008000a00 */
[----:B------:R-:W-:Y:S07]  /*5670*/  @UP0 UIMAD UR4, UR36, UR46, URZ ;  /* 0x0000002e240402a4 */ /* 0x000fee000f8e02ff */
[----:B------:R-:W-:Y:S01]  /*5680*/  @!P3 PRMT R89, R0, 0x7610, R89 ;  /* 0x000076100059b816 */ /* 0x000fe20000000059 */
[----:B-1----:R-:W-:Y:S03]  /*5690*/  @UP0 UIMAD.WIDE UR6, UR4, 0x4, UR6 ;  /* 0x00000004040608a5 */ /* 0x002fe6000f8e0206 */
[----:B------:R-:W1:Y:S03]  /*56a0*/  @!UP0 LDCU UR4, c[0x0][0xa80] ;  /* 0x00015000ff0487ac */ /* 0x000e660008000800 */
[----:B------:R-:W-:Y:S01]  /*56b0*/  IMAD.U32 R4, RZ, RZ, UR6 ;  /* 0x00000006ff047e24 */ /* 0x000fe2000f8e00ff */
[----:B------:R-:W-:Y:S05]  /*56c0*/  MOV R5, UR7 ;  /* 0x0000000700057c02 */ /* 0x000fea0008000f00 */
[----:B-----5:R2:W5:Y:S02]  /*56d0*/  @P3 LDG.E R49, desc[UR38][R4.64] ;  /* 0x0000002604313981 */ /* 0x020564000c1e1900 */
[----:B-12---:R-:W-:Y:S02]  /*56e0*/  @!P3 IMAD.U32 R49, RZ, RZ, UR4 ;  /* 0x00000004ff31be24 */ /* 0x006fe4000f8e00ff */
.L_x_77:
[----:B------:R-:W-:Y:S05]  /*56f0*/  @!P4 BRA `(.L_x_78) ;  /* 0x000000000020c947 */ /* 0x000fea0003800000 */
[----:B------:R-:W-:Y:S04]  /*5700*/  ISETP.NE.U32.AND P3, PT, R82, RZ, PT ;  /* 0x000000ff5200720c */ /* 0x000fe80003f65070 */
[----:B------:R-:W-:Y:S11]  /*5710*/  ISETP.NE.AND.EX P3, PT, R83, RZ, PT, P3 ;  /* 0x000000ff5300720c */ /* 0x000ff60003f65330 */
[----:B------:R-:W-:Y:S02]  /*5720*/  @!UPT UIADD3 URZ, UPT, UPT, URZ, URZ, URZ ;  /* 0x000000fffffff290 */ /* 0x000fe4000fffe0ff */
[----:B------:R-:W1:Y:S01]  /*5730*/  @P3 LDC.64 R4, c[0x0][0xaa8] ;  /* 0x0002aa00ff043b82 */ /* 0x000e620000000a00 */
[----:B------:R-:W-:Y:S04]  /*5740*/  @P3 IMAD R0, R84, UR36, RZ ;  /* 0x0000002454003c24 */ /* 0x000fe8000f8e02ff */
[----:B-1----:R-:W-:Y:S05]  /*5750*/  @P3 IMAD.WIDE R4, R0, 0x4, R4 ;  /* 0x0000000400043825 */ /* 0x002fea00078e0204 */
[----:B-----5:R1:W5:Y:S02]  /*5760*/  @P3 LDG.E R46, desc[UR38][R4.64] ;  /* 0x00000026042e3981 */ /* 0x020364000c1e1900 */
[----:B-1----:R-:W2:Y:S02]  /*5770*/  @!P3 LDC R46, c[0x0][0xaa0] ;  /* 0x0002a800ff2ebb82 */ /* 0x002ea40000000800 */
.L_x_78:
[----:B-----5:R-:W-:Y:S01]  /*5780*/  FSETP.NEU.AND P3, PT, R49, RZ, PT ;  /* 0x000000ff3100720b */ /* 0x020fe20003f6d000 */
[----:B------:R-:W-:Y:S01]  /*5790*/  BSSY B1, `(.L_x_79) ;  /* 0x0000067000017945 */ /* 0x000fe20003800000 */
[----:B------:R-:W-:Y:S01]  /*57a0*/  SEL R5, RZ, 0xffffffff, P2 ;  /* 0xffffffffff057807 */ /* 0x000fe20001000000 */
[----:B------:R-:W-:Y:S01]  /*57b0*/  IMAD.MOV.U32 R112, RZ, RZ, 0x1 ;  /* 0x00000001ff707424 */ /* 0x000fe200078e00ff */
[----:B------:R-:W-:Y:S01]  /*57c0*/  @P1 LOP3.LUT P2, RZ, R89, 0xff, RZ, 0xc0, !PT ;  /* 0x000000ff59ff1812 */ /* 0x000fe2000784c0ff */
[----:B------:R-:W-:Y:S01]  /*57d0*/  IMAD R47, R44, 0x80, R45 ;  /* 0x000000802c2f7824 */ /* 0x000fe200078e022d */
[----:B------:R-:W-:Y:S01]  /*57e0*/  @P1 SEL R0, RZ, 0xffffffff, P3 ;  /* 0xffffffffff001807 */ /* 0x000fe20001800000 */
[C---:B------:R-:W-:Y:S01]  /*57f0*/  IMAD.IADD R108, R102.reuse, 0x1, R91 ;  /* 0x00000001666c7824 */ /* 0x040fe200078e025b */
[----:B------:R-:W-:Y:S01]  /*5800*/  LOP3.LUT R101, R101, 0x1, RZ, 0x3c, !PT ;  /* 0x0000000165657812 */ /* 0x000fe200078e3cff */
[----:B------:R-:W-:Y:S01]  /*5810*/  IMAD.IADD R106, R102, 0x1, R95 ;  /* 0x00000001666a7824 */ /* 0x000fe200078e025f */
[----:B------:R-:W-:Y:S01]  /*5820*/  @P0 SEL R0, R5, R0, !P2 ;  /* 0x0000000005000207 */ /* 0x000fe20005000000 */
[----:B------:R-:W-:Y:S01]  /*5830*/  IMAD.MOV.U32 R111, RZ, RZ, RZ ;  /* 0x000000ffff6f7224 */ /* 0x000fe200078e00ff */
[----:B------:R-:W-:Y:S01]  /*5840*/  LEA R110, R44, UR48, 0x3 ;  /* 0x000000302c6e7c11 */ /* 0x000fe2000f8e18ff */
[----:B------:R-:W-:Y:S01]  /*5850*/  IMAD.MOV.U32 R80, RZ, RZ, RZ ;  /* 0x000000ffff507224 */ /* 0x000fe200078e00ff */
[----:B------:R-:W-:Y:S02]  /*5860*/  @P1 LOP3.LUT R0, R0, 0x1, RZ, 0xc0, !PT ;  /* 0x0000000100001812 */ /* 0x000fe400078ec0ff */
[----:B------:R-:W-:Y:S02]  /*5870*/  CS2R R78, SRZ ;  /* 0x00000000004e7805 */ /* 0x000fe4000001ff00 */
[----:B------:R-:W-:Y:S02]  /*5880*/  SHF.L.U32 R3, R100, 0x1f, RZ ;  /* 0x0000001f64037819 */ /* 0x000fe400000006ff */
[----:B------:R-:W-:Y:S02]  /*5890*/  CS2R R76, SRZ ;  /* 0x00000000004c7805 */ /* 0x000fe4000001ff00 */
[----:B------:R-:W-:Y:S02]  /*58a0*/  ISETP.NE.U32.OR P5, PT, R0, 0x1, !P1 ;  /* 0x000000010000780c */ /* 0x000fe40004fa5470 */
[----:B------:R-:W-:Y:S02]  /*58b0*/  CS2R R74, SRZ ;  /* 0x00000000004a7805 */ /* 0x000fe4000001ff00 */
[----:B------:R-:W-:Y:S02]  /*58c0*/  PLOP3.LUT P2, PT, PT, PT, UP1, 0x80, 0x8 ;  /* 0x000000000008781c */ /* 0x000fe40003f4f018 */
[----:B------:R-:W-:Y:S02]  /*58d0*/  CS2R R72, SRZ ;  /* 0x0000000000487805 */ /* 0x000fe4000001ff00 */
[----:B------:R-:W-:Y:S02]  /*58e0*/  LOP3.LUT P4, R105, R89, 0xff, RZ, 0xc0, !PT ;  /* 0x000000ff59697812 */ /* 0x000fe4000788c0ff */
[----:B------:R-:W-:Y:S02]  /*58f0*/  CS2R R70, SRZ ;  /* 0x0000000000467805 */ /* 0x000fe4000001ff00 */
[----:B------:R-:W-:Y:S02]  /*5900*/  SEL R0, RZ, 0xffffffff, P3 ;  /* 0xffffffffff007807 */ /* 0x000fe40001800000 */
[----:B------:R-:W-:Y:S02]  /*5910*/  CS2R R68, SRZ ;  /* 0x0000000000447805 */ /* 0x000fe4000001ff00 */
[----:B------:R-:W-:Y:S02]  /*5920*/  P2R R109, PR, RZ, 0x20 ;  /* 0x00000020ff6d7803 */ /* 0x000fe40000000000 */
[----:B------:R-:W-:Y:S02]  /*5930*/  CS2R R66, SRZ ;  /* 0x0000000000427805 */ /* 0x000fe4000001ff00 */
[----:B------:R-:W-:Y:S02]  /*5940*/  CS2R R64, SRZ ;  /* 0x0000000000407805 */ /* 0x000fe4000001ff00 */
[----:B------:R-:W-:Y:S02]  /*5950*/  CS2R R62, SRZ ;  /* 0x00000000003e7805 */ /* 0x000fe4000001ff00 */
[----:B------:R-:W-:Y:S02]  /*5960*/  CS2R R60, SRZ ;  /* 0x00000000003c7805 */ /* 0x000fe4000001ff00 */
[----:B------:R-:W-:Y:S02]  /*5970*/  @P5 SHF.L.U32 R4, R101, 0x1f, RZ ;  /* 0x0000001f65045819 */ /* 0x000fe400000006ff */
[----:B------:R-:W-:Y:S02]  /*5980*/  CS2R R58, SRZ ;  /* 0x00000000003a7805 */ /* 0x000fe4000001ff00 */
[----:B------:R-:W-:Y:S02]  /*5990*/  @P2 SEL R0, R5, R0, !P4 ;  /* 0x0000000005002207 */ /* 0x000fe40006000000 */
[----:B------:R-:W-:Y:S01]  /*59a0*/  CS2R R56, SRZ ;  /* 0x0000000000387805 */ /* 0x000fe2000001ff00 */
[----:B------:R-:W1:Y:S01]  /*59b0*/  @P5 SYNCS.PHASECHK.TRANS64.TRYWAIT P1, [UR48+0x30], R4 ;  /* 0x00003004ff0055a7 */ /* 0x000e620008021130 */
[----:B------:R-:W-:Y:S02]  /*59c0*/  CS2R R54, SRZ ;  /* 0x0000000000367805 */ /* 0x000fe4000001ff00 */
[----:B------:R-:W-:Y:S02]  /*59d0*/  LOP3.LUT R0, R0, 0x1, RZ, 0xc0, !PT ;  /* 0x0000000100007812 */ /* 0x000fe400078ec0ff */
[----:B------:R-:W-:Y:S02]  /*59e0*/  CS2R R52, SRZ ;  /* 0x0000000000347805 */ /* 0x000fe4000001ff00 */
[----:B------:R-:W-:Y:S01]  /*59f0*/  CS2R R50, SRZ ;  /* 0x0000000000327805 */ /* 0x000fe2000001ff00 */
[----:B------:R-:W-:Y:S01]  /*5a00*/  IMAD.MOV.U32 R48, RZ, RZ, RZ ;  /* 0x000000ffff307224 */ /* 0x000fe200078e00ff */
[----:B------:R-:W-:Y:S04]  /*5a10*/  ISETP.NE.U32.AND P2, PT, R0, 0x1, PT ;  /* 0x000000010000780c */ /* 0x000fe80003f45070 */
[----:B------:R-:W-:Y:S01]  /*5a20*/  P2R R113, PR, RZ, 0x4 ;  /* 0x00000004ff717803 */ /* 0x000fe20000000000 */
[----:B------:R3:W4:Y:S01]  /*5a30*/  SYNCS.PHASECHK.TRANS64.TRYWAIT P0, [R110+URZ+0xa0], R3 ;  /* 0x0000a0036e0075a7 */ /* 0x00072200080011ff */
[----:B-1----:R-:W-:Y:S01]  /*5a40*/  @P5 SEL R112, RZ, 0x1, !P1 ;  /* 0x00000001ff705807 */ /* 0x002fe20004800000 */
[----:B---3--:R-:W-:Y:S06]  /*5a50*/  @!P5 BRA `(.L_x_80) ;  /* 0x0000000000e8d947 */ /* 0x008fec0003800000 */
[----:B------:R-:W-:Y:S01]  /*5a60*/  IMAD.MOV.U32 R48, RZ, RZ, RZ ;  /* 0x000000ffff307224 */ /* 0x000fe200078e00ff */
[----:B------:R-:W-:Y:S01]  /*5a70*/  ISETP.NE.AND P1, PT, R112, RZ, PT ;  /* 0x000000ff7000720c */ /* 0x000fe20003f25270 */
[----:B------:R-:W-:Y:S01]  /*5a80*/  BSSY B0, `(.L_x_81) ;  /* 0x0000014000007945 */ /* 0x000fe20003800000 */
[----:B------:R-:W-:Y:S02]  /*5a90*/  CS2R R50, SRZ ;  /* 0x0000000000327805 */ /* 0x000fe4000001ff00 */
        /* <DEDUP_REMOVED lines=13> */
[----:B------:R-:W-:Y:S01]  /*5b70*/  CS2R R78, SRZ ;  /* 0x00000000004e7805 */ /* 0x000fe2000001ff00 */
[----:B------:R-:W-:Y:S06]  /*5b80*/  @P1 BRA `(.L_x_82) ;  /* 0x00000000000c1947 */ /* 0x000fec0003800000 */
[----:B------:R-:W-:Y:S04]  /*5b90*/  SHF.L.U32 R5, R101, 0x1f, RZ ;  /* 0x0000001f65057819 */ /* 0x000fe800000006ff */
[----:B------:R-:W1:Y:S02]  /*5ba0*/  SYNCS.PHASECHK.TRANS64.TRYWAIT P1, [UR48+0x30], R5 ;  /* 0x00003005ff0075a7 */ /* 0x000e640008021130 */
[----:B-1----:R-:W-:Y:S05]  /*5bb0*/  @!P1 BRA `(.L_x_83) ;  /* 0x00000040007c9947 */ /* 0x002fea0003800000 */
.L_x_82:
[----:B------:R-:W-:Y:S05]  /*5bc0*/  BSYNC B0 ;  /* 0x0000000000007941 */ /* 0x000fea0003800000 */
.L_x_81:
[----:B------:R-:W-:Y:S01]  /*5bd0*/  ISETP.NE.AND P1, PT, R113, RZ, PT ;  /* 0x000000ff7100720c */ /* 0x000fe20003f25270 */
[----:B------:R-:W-:Y:S11]  /*5be0*/  HFMA2 R111, -RZ, RZ, 0, 5.9604644775390625e-08 ;  /* 0x00000001ff6f7431 */ /* 0x000ff600000001ff */
[----:B------:R-:W-:Y:S01]  /*5bf0*/  @!UPT UIADD3 URZ, UPT, UPT, URZ, URZ, URZ ;  /* 0x000000fffffff290 */ /* 0x000fe2000fffe0ff */
[----:B------:R3:W1:Y:S04]  /*5c00*/  @P1 LDS R80, [R106+0xe00] ;  /* 0x000e00006a501984 */ /* 0x0006680000000800 */
[----:B------:R3:W1:Y:S04]  /*5c10*/  @P1 LDS R48, [R97+UR48+0x200] ;  /* 0x0002003061301984 */ /* 0x0006680008000800 */
[----:B------:R3:W1:Y:S04]  /*5c20*/  @P1 LDS R50, [R108+0x200] ;  /* 0x000200006c321984 */ /* 0x0006680000000800 */
[----:B------:R3:W1:Y:S04]  /*5c30*/  @P1 LDS R51, [R95] ;  /* 0x000000005f331984 */ /* 0x0006680000000800 */
[----:B------:R3:W1:Y:S04]  /*5c40*/  @P1 LDS R52, [R106] ;  /* 0x000000006a341984 */ /* 0x0006680000000800 */
[----:B------:R3:W1:Y:S04]  /*5c50*/  @P1 LDS R53, [R97+UR48+0x400] ;  /* 0x0004003061351984 */ /* 0x0006680008000800 */
[----:B------:R3:W1:Y:S04]  /*5c60*/  @P1 LDS R54, [R108+0x400] ;  /* 0x000400006c361984 */ /* 0x0006680000000800 */
[----:B------:R3:W1:Y:S04]  /*5c70*/  @P1 LDS R55, [R95+0x200] ;  /* 0x000200005f371984 */ /* 0x0006680000000800 */
[----:B------:R3:W1:Y:S04]  /*5c80*/  @P1 LDS R56, [R106+0x200] ;  /* 0x000200006a381984 */ /* 0x0006680000000800 */
        /* <DEDUP_REMOVED lines=22> */
[----:B------:R3:W1:Y:S02]  /*5df0*/  @P1 LDS R79, [R95+0xe00] ;  /* 0x000e00005f4f1984 */ /* 0x0006640000000800 */
.L_x_80:
[----:B------:R-:W-:Y:S05]  /*5e00*/  BSYNC B1 ;  /* 0x0000000000017941 */ /* 0x000fea0003800000 */
.L_x_79:
[----:B-1----:R-:W-:Y:S04]  /*5e10*/  SHF.R.U32.HI R5, RZ, 0x15, R47 ;  /* 0x00000015ff057819 */ /* 0x002fe8000001162f */
[----:B------:R-:W-:Y:S01]  /*5e20*/  LOP3.LUT P1, RZ, R5, 0x3, R94, 0x48, !PT ;  /* 0x0000000305ff7812 */ /* 0x000fe2000782485e */
[----:B------:R-:W-:Y:S01]  /*5e30*/  @!UPT UIADD3 URZ, UPT, UPT, URZ, URZ, URZ ;  /* 0x000000fffffff290 */ /* 0x000fe2000fffe0ff */
[----:B----4-:R-:W-:Y:S11]  /*5e40*/  @P0 BRA `(.L_x_84) ;  /* 0x0000000000080947 */ /* 0x010ff60003800000 */
[----:B------:R-:W1:Y:S02]  /*5e50*/  SYNCS.PHASECHK.TRANS64.TRYWAIT P0, [R110+URZ+0xa0], R3 ;  /* 0x0000a0036e0075a7 */ /* 0x000e6400080011ff */
[----:B-1----:R-:W-:Y:S05]  /*5e60*/  @!P0 BRA `(.L_x_85) ;  /* 0x0000003c00e88947 */ /* 0x002fea0003800000 */
.L_x_84:
[----:B------:R-:W-:Y:S05]  /*5e70*/  @!P1 BRA `(.L_x_86) ;  /* 0x0000000000409947 */ /* 0x000fea0003800000 */
[----:B------:R-:W4:Y:S01]  /*5e80*/  LDCU.64 UR8, c[0x4][0x70] ;  /* 0x01000e00ff0877ac */ /* 0x000f220008000a00 */
[----:B------:R-:W-:Y:S01]  /*5e90*/  MOV R15, 0x0 ;  /* 0x00000000000f7802 */ /* 0x000fe20000000f00 */
[----:B------:R-:W-:Y:S02]  /*5ea0*/  HFMA2 R12, -RZ, RZ, 0, 5.9604644775390625e-08 ;  /* 0x00000001ff0c7431 */ /* 0x000fe400000001ff */
[----:B------:R-:W-:Y:S02]  /*5eb0*/  IMAD.MOV.U32 R8, RZ, RZ, 0x192 ;  /* 0x00000192ff087424 */ /* 0x000fe400078e00ff */
[----:B------:R-:W-:Y:S01]  /*5ec0*/  IMAD.MOV.U32 R13, RZ, RZ, RZ ;  /* 0x000000ffff0d7224 */ /* 0x000fe200078e00ff */
[----:B------:R-:W5:Y:S01]  /*5ed0*/  LDCU.64 UR6, c[0x4][0x78] ;  /* 0x01000f00ff0677ac */ /* 0x000f620008000a00 */
[----:B------:R-:W1:Y:S01]  /*5ee0*/  LDC.64 R14, c[0x4][R15] ;  /* 0x010000000f0e7b82 */ /* 0x000e620000000a00 */
[----:B------:R-:W2:Y:S01]  /*5ef0*/  LDCU.64 UR4, c[0x4][0x10] ;  /* 0x01000200ff0477ac */ /* 0x000ea20008000a00 */
[----:B----4-:R-:W-:Y:S01]  /*5f00*/  MOV R5, UR9 ;  /* 0x0000000900057c02 */ /* 0x010fe20008000f00 */
[----:B------:R-:W-:Y:S01]  /*5f10*/  IMAD.U32 R4, RZ, RZ, UR8 ;  /* 0x00000008ff047e24 */ /* 0x000fe2000f8e00ff */
[----:B-----5:R-:W-:Y:S01]  /*5f20*/  MOV R7, UR7 ;  /* 0x0000000700077c02 */ /* 0x020fe20008000f00 */
[----:B------:R-:W-:Y:S01]  /*5f30*/  IMAD.U32 R6, RZ, RZ, UR6 ;  /* 0x00000006ff067e24 */ /* 0x000fe2000f8e00ff */
[----:B--2---:R-:W-:Y:S01]  /*5f40*/  MOV R11, UR5 ;  /* 0x00000005000b7c02 */ /* 0x004fe20008000f00 */
[----:B------:R-:W-:Y:S02]  /*5f50*/  IMAD.U32 R10, RZ, RZ, UR4 ;  /* 0x00000004ff0a7e24 */ /* 0x000fe4000f8e00ff */
[----:B------:R-:W-:Y:S07]  /*5f60*/  LEPC R20, `(.L_x_86) ;  /* 0x000000001014794e */ /* 0x000fee0000000000 */
[----:B-1-3--:R-:W-:Y:S05]  /*5f70*/  CALL.ABS.NOINC R14 ;  /* 0x000000000e007343 */ /* 0x00afea0003c00000 */
.L_x_86:
[----:B------:R-:W-:Y:S05]  /*5f80*/  WARPSYNC.ALL ;  /* 0x0000000000007948 */ /* 0x000fea0003800000 */
[----:B------:R-:W-:Y:S01]  /*5f90*/  R2UR UR4, R47 ;  /* 0x000000002f0472ca */ /* 0x000fe200000e0000 */
[----:B------:R-:W-:Y:S01]  /*5fa0*/  BSSY.RECONVERGENT B0, `(.L_x_87) ;  /* 0x0000083000007945 */ /* 0x000fe20003800200 */
[----:B------:R-:W-:Y:S11]  /*5fb0*/  ISETP.NE.AND P0, PT, R103, RZ, PT ;  /* 0x000000ff6700720c */ /* 0x000ff60003f05270 */
[----:B------:R-:W2:Y:S02]  /*5fc0*/  LDTM.x32 R4, tmem[UR4] ;  /* 0x00000004000479ee */ /* 0x000ea400082c0000 */
[C---:B--2---:R-:W-:Y:S01]  /*5fd0*/  FMUL R4, R46.reuse, R4 ;  /* 0x000000042e047220 */ /* 0x044fe20000400000 */
[C---:B------:R-:W-:Y:S01]  /*5fe0*/  FMUL R5, R46.reuse, R5 ;  /* 0x000000052e057220 */ /* 0x040fe20000400000 */
[C---:B------:R-:W-:Y:S01]  /*5ff0*/  FMUL R6, R46.reuse, R6 ;  /* 0x000000062e067220 */ /* 0x040fe20000400000 */
[C---:B------:R-:W-:Y:S01]  /*6000*/  FMUL R7, R46.reuse, R7 ;  /* 0x000000072e077220 */ /* 0x040fe20000400000 */
[C---:B------:R-:W-:Y:S01]  /*6010*/  FFMA R4, R49.reuse, R48, R4 ;  /* 0x0000003031047223 */ /* 0x040fe20000000004 */
[C---:B------:R-:W-:Y:S01]  /*6020*/  FFMA R5, R49.reuse, R50, R5 ;  /* 0x0000003231057223 */ /* 0x040fe20000000005 */
[C---:B------:R-:W-:Y:S01]  /*6030*/  FFMA R6, R49.reuse, R51, R6 ;  /* 0x0000003331067223 */ /* 0x040fe20000000006 */
[C---:B------:R-:W-:Y:S01]  /*6040*/  FFMA R7, R49.reuse, R52, R7 ;  /* 0x0000003431077223 */ /* 0x040fe20000000007 */
[C---:B------:R-:W-:Y:S01]  /*6050*/  FMUL R8, R46.reuse, R8 ;  /* 0x000000082e087220 */ /* 0x040fe20000400000 */
[----:B------:R2:W-:Y:S01]  /*6060*/  STS [R97+UR48+0x200], R4 ;  /* 0x0002000461007988 */ /* 0x0005e20008000830 */
[C---:B------:R-:W-:Y:S01]  /*6070*/  FMUL R9, R46.reuse, R9 ;  /* 0x000000092e097220 */ /* 0x040fe20000400000 */
[C---:B------:R-:W-:Y:S01]  /*6080*/  FMUL R10, R46.reuse, R10 ;  /* 0x0000000a2e0a7220 */ /* 0x040fe20000400000 */
[C---:B------:R-:W-:Y:S01]  /*6090*/  FFMA R8, R49.reuse, R53, R8 ;  /* 0x0000003531087223 */ /* 0x040fe20000000008 */
[----:B------:R2:W-:Y:S01]  /*60a0*/  STS [R108+0x200], R5 ;  /* 0x000200056c007388 */ /* 0x0005e20000000800 */
[C---:B------:R-:W-:Y:S01]  /*60b0*/  FFMA R9, R49.reuse, R54, R9 ;  /* 0x0000003631097223 */ /* 0x040fe20000000009 */
[C---:B------:R-:W-:Y:S01]  /*60c0*/  FFMA R10, R49.reuse, R55, R10 ;  /* 0x00000037310a7223 */ /* 0x040fe2000000000a */
[C---:B------:R-:W-:Y:S01]  /*60d0*/  FMUL R11, R46.reuse, R11 ;  /* 0x0000000b2e0b7220 */ /* 0x040fe20000400000 */
[----:B------:R2:W-:Y:S01]  /*60e0*/  STS [R95], R6 ;  /* 0x000000065f007388 */ /* 0x0005e20000000800 */
[C---:B------:R-:W-:Y:S01]  /*60f0*/  FMUL R12, R46.reuse, R12 ;  /* 0x0000000c2e0c7220 */ /* 0x040fe20000400000 */
[C---:B------:R-:W-:Y:S01]  /*6100*/  FMUL R13, R46.reuse, R13 ;  /* 0x0000000d2e0d7220 */ /* 0x040fe20000400000 */
[C---:B------:R-:W-:Y:S01]  /*6110*/  FFMA R11, R49.reuse, R56, R11 ;  /* 0x00000038310b7223 */ /* 0x040fe2000000000b */
[----:B------:R2:W-:Y:S01]  /*6120*/  STS [R106], R7 ;  /* 0x000000076a007388 */ /* 0x0005e20000000800 */
        /* <DEDUP_REMOVED lines=11> */
[----:B------:R2:W-:Y:S01]  /*61e0*/  STS [R95+0x200], R10 ;  /* 0x0002000a5f007388 */ /* 0x0005e20000000800 */
[C---:B------:R-:W-:Y:S01]  /*61f0*/  FMUL R18, R46.reuse, R18 ;  /* 0x000000122e127220 */ /* 0x040fe20000400000 */
[C---:B------:R-:W-:Y:S01]  /*6200*/  FMUL R19, R46.reuse, R19 ;  /* 0x000000132e137220 */ /* 0x040fe20000400000 */
[C---:B------:R-:W-:Y:S01]  /*6210*/  FFMA R17, R49.reuse, R62, R17 ;  /* 0x0000003e31117223 */ /* 0x040fe20000000011 */
[----:B------:R2:W-:Y:S01]  /*6220*/  STS [R106+0x200], R11 ;  /* 0x0002000b6a007388 */ /* 0x0005e20000000800 */
        /* <DEDUP_REMOVED lines=42> */
[----:B------:R-:W-:Y:S01]  /*64d0*/  FMUL R35, R46, R35 ;  /* 0x000000232e237220 */ /* 0x000fe20000400000 */
[----:B------:R2:W-:Y:S03]  /*64e0*/  STS [R95+0x800], R22 ;  /* 0x000800165f007388 */ /* 0x0005e60000000800 */
[----:B------:R-:W-:Y:S01]  /*64f0*/  FFMA R35, R49, R80, R35 ;  /* 0x0000005031237223 */ /* 0x000fe20000000023 */
[----:B------:R2:W-:Y:S04]  /*6500*/  STS [R106+0x800], R23 ;  /* 0x000800176a007388 */ /* 0x0005e80000000800 */
[----:B------:R2:W-:Y:S04]  /*6510*/  STS [R97+UR48+0xc00], R24 ;  /* 0x000c001861007988 */ /* 0x0005e80008000830 */
[----:B------:R2:W-:Y:S04]  /*6520*/  STS [R108+0xc00], R25 ;  /* 0x000c00196c007388 */ /* 0x0005e80000000800 */
[----:B------:R2:W-:Y:S04]  /*6530*/  STS [R95+0xa00], R26 ;  /* 0x000a001a5f007388 */ /* 0x0005e80000000800 */
        /* <DEDUP_REMOVED lines=8> */
[----:B------:R2:W-:Y:S01]  /*65c0*/  STS [R106+0xe00], R35 ;  /* 0x000e00236a007388 */ /* 0x0005e20000000800 */
[----:B------:R-:W-:Y:S01]  /*65d0*/  @!PT LDS RZ, [RZ] ;  /* 0x00000000fffff984 */ /* 0x000fe20000000800 */
[----:B------:R-:W-:Y:S01]  /*65e0*/  @!PT LDS RZ, [RZ] ;  /* 0x00000000fffff984 */ /* 0x000fe20000000800 */
[----:B------:R-:W-:Y:S01]  /*65f0*/  @!PT LDS RZ, [RZ] ;  /* 0x00000000fffff984 */ /* 0x000fe20000000800 */
[----:B------:R-:W-:Y:S01]  /*6600*/  @!PT LDS RZ, [RZ] ;  /* 0x00000000fffff984 */ /* 0x000fe20000000800 */
[----:B------:R4:W-:Y:S06]  /*6610*/  MEMBAR.ALL.CTA ;  /* 0x0000000000007992 */ /* 0x0009ec0000008000 */
[----:B----4-:R-:W4:Y:S02]  /*6620*/  FENCE.VIEW.ASYNC.S ;  /* 0x00000000000073c6 */ /* 0x010f240000000000 */
[----:B----4-:R-:W-:Y:S06]  /*6630*/  BAR.SYNC.DEFER_BLOCKING 0x1, 0x80 ;  /* 0x0042000000007b1d */ /* 0x010fec0000010000 */
[----:B------:R-:W-:Y:S05]  /*6640*/  @P0 BRA `(.L_x_88) ;  /* 0x0000000000600947 */ /* 0x000fea0003800000 */
[----:B------:R-:W-:Y:S02]  /*6650*/  UIADD3 UR4, UPT, UPT, UR48, 0x200, URZ ;  /* 0x0000020030047890 */ /* 0x000fe4000fffe0ff */
[----:B------:R-:W-:Y:S01]  /*6660*/  UIADD3 UR16, UP0, UPT, UR52, 0x880, URZ ;  /* 0x0000088034107890 */ /* 0x000fe2000ff1e0ff */
[----:B------:R-:W-:Y:S01]  /*6670*/  UMOV UR43, UR36 ;  /* 0x00000024002b7c82 */ /* 0x000fe20008000000 */
[----:B------:R-:W-:Y:S02]  /*6680*/  UIADD3 UR13, UPT, UPT, UR41, 0x20, URZ ;  /* 0x00000020290d7890 */ /* 0x000fe4000fffe0ff */
[----:B------:R-:W-:Y:S01]  /*6690*/  MOV R96, UR4 ;  /* 0x0000000400607c02 */ /* 0x000fe20008000f00 */
[----:B------:R-:W-:Y:S02]  /*66a0*/  UIADD3.X UR17, UPT, UPT, URZ, UR53, URZ, UP0, !UPT ;  /* 0x00000035ff117290 */ /* 0x000fe400087fe4ff */
[----:B------:R-:W-:Y:S01]  /*66b0*/  UIADD3 UR12, UPT, UPT, UR48, 0x1200, URZ ;  /* 0x00001200300c7890 */ /* 0x000fe2000fffe0ff */
[----:B------:R-:W-:Y:S01]  /*66c0*/  R2UR UR40, R96 ;  /* 0x00000000602872ca */ /* 0x000fe200000e0000 */
[----:B------:R-:W-:Y:S01]  /*66d0*/  UMOV UR14, UR42 ;  /* 0x0000002a000e7c82 */ /* 0x000fe20008000000 */
[----:B------:R-:W-:Y:S01]  /*66e0*/  UMOV UR15, UR36 ;  /* 0x00000024000f7c82 */ /* 0x000fe20008000000 */
[----:B------:R-:W-:Y:S02]  /*66f0*/  UIADD3 UR9, UPT, UPT, UR41, 0x40, URZ ;  /* 0x0000004029097890 */ /* 0x000fe4000fffe0ff */
[----:B------:R-:W-:Y:S01]  /*6700*/  UIADD3 UR8, UPT, UPT, UR48, 0x2200, URZ ;  /* 0x0000220030087890 */ /* 0x000fe2000fffe0ff */
[----:B------:R-:W-:Y:S01]  /*6710*/  UMOV UR10, UR42 ;  /* 0x0000002a000a7c82 */ /* 0x000fe20008000000 */
[----:B------:R-:W-:Y:S01]  /*6720*/  UMOV UR11, UR36 ;  /* 0x00000024000b7c82 */ /* 0x000fe20008000000 */
[----:B------:R-:W-:Y:S02]  /*6730*/  UIADD3 UR5, UPT, UPT, UR41, 0x60, URZ ;  /* 0x0000006029057890 */ /* 0x000fe4000fffe0ff */
[----:B------:R-:W-:Y:S03]  /*6740*/  UIADD3 UR4, UPT, UPT, UR48, 0x3200, URZ ;  /* 0x0000320030047890 */ /* 0x000fe6000fffe0ff */
[----:B------:R4:W-:Y:S01]  /*6750*/  UTMASTG.3D [UR40], [UR16] ;  /* 0x00000028100073b5 */ /* 0x0009e20008010000 */
[----:B------:R-:W-:Y:S01]  /*6760*/  UMOV UR6, UR42 ;  /* 0x0000002a00067c82 */ /* 0x000fe20008000000 */
[----:B------:R-:W-:Y:S01]  /*6770*/  UMOV UR7, UR36 ;  /* 0x0000002400077c82 */ /* 0x000fe20008000000 */
[----:B------:R4:W-:Y:S01]  /*6780*/  UTMASTG.3D [UR12], [UR16] ;  /* 0x0000000c100073b5 */ /* 0x0009e20008010000 */
[----:B------:R4:W-:Y:S02]  /*6790*/  UTMASTG.3D [UR8], [UR16] ;  /* 0x00000008100073b5 */ /* 0x0009e40008010000 */
[----:B------:R4:W-:Y:S01]  /*67a0*/  UTMASTG.3D [UR4], [UR16] ;  /* 0x00000004100073b5 */ /* 0x0009e20008010000 */
[----:B------:R0:W-:Y:S01]  /*67b0*/  UTMACMDFLUSH ;  /* 0x00000000000079b7 */ /* 0x0001e20000000000 */
[----:B----4-:R-:W-:Y:S04]  /*67c0*/  DEPBAR.LE SB0, 0x1 ;  /* 0x000080400000791a */ /* 0x010fe80000000000 */
.L_x_88:
[----:B------:R-:W-:Y:S05]  /*67d0*/  BSYNC.RECONVERGENT B0 ;  /* 0x0000000000007941 */ /* 0x000fea0003800200 */
.L_x_87:
[----:B------:R-:W-:Y:S01]  /*67e0*/  BAR.SYNC.DEFER_BLOCKING 0x1, 0x80 ;  /* 0x0042000000007b1d */ /* 0x000fe20000010000 */
[----:B------:R-:W-:Y:S01]  /*67f0*/  ISETP.NE.AND P1, PT, R109, RZ, PT ;  /* 0x000000ff6d00720c */ /* 0x000fe20003f25270 */
[----:B------:R-:W-:Y:S01]  /*6800*/  UISETP.NE.AND UP0, UPT, UR49, URZ, UPT ;  /* 0x000000ff3100728c */ /* 0x000fe2000bf05270 */
[----:B-1----:R-:W-:Y:S11]  /*6810*/  LEA R3, R111, UR48, 0x3 ;  /* 0x000000306f037c11 */ /* 0x002ff6000f8e18ff */
[----:B--2---:R-:W-:Y:S01]  /*6820*/  @P1 SHF.L.U32 R4, R101, 0x1f, RZ ;  /* 0x0000001f65041819 */ /* 0x004fe200000006ff */
[----:B------:R-:W-:Y:S06]  /*6830*/  BRA.U !UP0, `(.L_x_89) ;  /* 0x0000000108247547 */ /* 0x000fec000b800000 */
[----:B------:R-:W-:Y:S01]  /*6840*/  IMAD.U32 R5, RZ, RZ, UR51 ;  /* 0x00000033ff057e24 */ /* 0x000fe2000f8e00ff */
[----:B------:R-:W-:Y:S01]  /*6850*/  MOV R0, UR37 ;  /* 0x0000002500007c02 */ /* 0x000fe20008000f00 */
[----:B------:R-:W-:Y:S03]  /*6860*/  UIADD3 UR51, UPT, UPT, UR51, 0x1, URZ ;  /* 0x0000000133337890 */ /* 0x000fe6000fffe0ff */
[----:B------:R-:W-:Y:S01]  /*6870*/  @P1 LEA R5, R5, UR48, 0x3 ;  /* 0x0000003005051c11 */ /* 0x000fe2000f8e18ff */
[----:B------:R-:W-:Y:S04]  /*6880*/  UISETP.NE.AND UP0, UPT, UR51, 0x4, UPT ;  /* 0x000000043300788c */ /* 0x000fe8000bf05270 */
[----:B------:R-:W-:Y:S01]  /*6890*/  @P1 VIADD R5, R5, 0x50 ;  /* 0x0000005005051836 */ /* 0x000fe20000000000 */
[----:B------:R-:W-:Y:S04]  /*68a0*/  USEL UR51, UR51, URZ, UP0 ;  /* 0x000000ff33337287 */ /* 0x000fe80008000000 */
[----:B------:R-:W-:Y:S04]  /*68b0*/  @P1 PRMT R0, R0, 0x654, R5 ;  /* 0x0000065400001816 */ /* 0x000fe80000000005 */
[----:B------:R1:W-:Y:S04]  /*68c0*/  @P1 SYNCS.ARRIVE.TRANS64.RED.A1T0 RZ, [R0+URZ], RZ ;  /* 0x000000ff00ff19a7 */ /* 0x0003e800081004ff */
.L_x_89:
[----:B------:R-:W2:Y:S01]  /*68d0*/  @P1 SYNCS.PHASECHK.TRANS64.TRYWAIT P0, [R3+URZ+0x30], R4 ;  /* 0x00003004030015a7 */ /* 0x000ea200080011ff */
[----:B------:R-:W-:Y:S01]  /*68e0*/  BSSY B1, `(.L_x_90) ;  /* 0x0000033000017945 */ /* 0x000fe20003800000 */
[----:B--2---:R-:W-:Y:S03]  /*68f0*/  @P1 SEL R112, RZ, 0x1, !P0 ;  /* 0x00000001ff701807 */ /* 0x004fe60004000000 */
[----:B------:R-:W-:Y:S05]  /*6900*/  @!P1 BRA `(.L_x_91) ;  /* 0x0000000000c09947 */ /* 0x000fea0003800000 */
[----:B------:R-:W-:Y:S01]  /*6910*/  ISETP.NE.AND P0, PT, R112, RZ, PT ;  /* 0x000000ff7000720c */ /* 0x000fe20003f05270 */
[----:B------:R-:W-:Y:S01]  /*6920*/  BSSY B0, `(.L_x_92) ;  /* 0x0000009000007945 */ /* 0x000fe20003800000 */
[----:B------:R-:W-:Y:S11]  /*6930*/  ISETP.NE.AND P1, PT, R113, RZ, PT ;  /* 0x000000ff7100720c */ /* 0x000ff60003f25270 */
[----:B------:R-:W-:Y:S02]  /*6940*/  @!UPT UIADD3 URZ, UPT, UPT, URZ, URZ, URZ ;  /* 0x000000fffffff290 */ /* 0x000fe4000fffe0ff */
[C---:B------:R-:W-:Y:S02]  /*6950*/  @P1 IMAD R5, R111.reuse, 0x4000, R91 ;  /* 0x000040006f051824 */ /* 0x040fe400078e025b */
[----:B------:R-:W-:Y:S01]  /*6960*/  @P1 IMAD R4, R111, 0x4000, R108 ;  /* 0x000040006f041824 */ /* 0x000fe200078e026c */
[----:B------:R-:W-:Y:S06]  /*6970*/  @P0 BRA `(.L_x_93) ;  /* 0x00000000000c0947 */ /* 0x000fec0003800000 */
[----:B-1----:R-:W-:Y:S04]  /*6980*/  SHF.L.U32 R0, R101, 0x1f, RZ ;  /* 0x0000001f65007819 */ /* 0x002fe800000006ff */
[----:B------:R-:W1:Y:S02]  /*6990*/  SYNCS.PHASECHK.TRANS64.TRYWAIT P0, [R3+URZ+0x30], R0 ;  /* 0x00003000030075a7 */ /* 0x000e6400080011ff */
[----:B-1----:R-:W-:Y:S05]  /*69a0*/  @!P0 BRA `(.L_x_94) ;  /* 0x00000034002c8947 */ /* 0x002fea0003800000 */
.L_x_93:
[----:B------:R-:W-:Y:S05]  /*69b0*/  BSYNC B0 ;  /* 0x0000000000007941 */ /* 0x000fea0003800000 */
.L_x_92:
[----:B------:R-:W-:Y:S11]  /*69c0*/  ISETP.NE.AND P0, PT, R113, RZ, PT ;  /* 0x000000ff7100720c */ /* 0x000ff60003f05270 */
[----:B------:R-:W-:Y:S02]  /*69d0*/  @!UPT UIADD3 URZ, UPT, UPT, URZ, URZ, URZ ;  /* 0x000000fffffff290 */ /* 0x000fe4000fffe0ff */
[----:B------:R2:W4:Y:S01]  /*69e0*/  @P0 LDS R48, [R5+0x200] ;  /* 0x0002000005300984 */ /* 0x0005220000000800 */
[C---:B-1----:R-:W-:Y:S01]  /*69f0*/  @P0 IMAD R0, R111.reuse, 0x4000, R95 ;  /* 0x000040006f000824 */ /* 0x042fe200078e025f */
[C---:B------:R-:W-:Y:S01]  /*6a00*/  @P0 LEA R3, R111.reuse, R106, 0xe ;  /* 0x0000006a6f030211 */ /* 0x040fe200078e70ff */
[----:B------:R-:W-:Y:S01]  /*6a10*/  VIADD R111, R111, 0x1 ;  /* 0x000000016f6f7836 */ /* 0x000fe20000000000 */
[----:B------:R2:W1:Y:S04]  /*6a20*/  @P0 LDS R53, [R5+0x400] ;  /* 0x0004000005350984 */ /* 0x0004680000000800 */
        /* <DEDUP_REMOVED lines=14> */
[----:B------:R2:W1:Y:S04]  /*6b10*/  @P0 LDS R51, [R0] ;  /* 0x0000000000330984 */ /* 0x0004680000000800 */
        /* <DEDUP_REMOVED lines=14> */
[----:B----4-:R2:W1:Y:S02]  /*6c00*/  @P0 LDS R80, [R3+0xe00] ;  /* 0x000e000003500984 */ /* 0x0104640000000800 */
.L_x_91:
[----:B------:R-:W-:Y:S05]  /*6c10*/  BSYNC B1 ;  /* 0x0000000000017941 */ /* 0x000fea0003800000 */
.L_x_90:
[----:B--2---:R-:W-:Y:S05]  /*6c20*/  VIADD R3, R47, 0x20 ;  /* 0x000000202f037836 */ /* 0x004fea0000000000 */
[----:B------:R-:W-:Y:S04]  /*6c30*/  SHF.R.U32.HI R3, RZ, 0x15, R3 ;  /* 0x00000015ff037819 */ /* 0x000fe80000011603 */
[----:B------:R-:W-:Y:S11]  /*6c40*/  LOP3.LUT P0, RZ, R3, 0x3, R94, 0x48, !PT ;  /* 0x0000000303ff7812 */ /* 0x000ff6000780485e */
[----:B------:R-:W-:Y:S02]  /*6c50*/  @!UPT UIADD3 URZ, UPT, UPT, URZ, URZ, URZ ;  /* 0x000000fffffff290 */ /* 0x000fe4000fffe0ff */
[----:B------:R-:W-:Y:S05]  /*6c60*/  @!P0 BRA `(.L_x_95) ;  /* 0x0000000000408947 */ /* 0x000fea0003800000 */
[----:B------:R-:W2:Y:S01]  /*6c70*/  LDCU.64 UR8, c[0x4][0x70] ;  /* 0x01000e00ff0877ac */ /* 0x000ea20008000a00 */
[----:B------:R-:W-:Y:S01]  /*6c80*/  MOV R15, 0x0 ;  /* 0x00000000000f7802 */ /* 0x000fe20000000f00 */
[----:B------:R-:W-:Y:S02]  /*6c90*/  HFMA2 R12, -RZ, RZ, 0, 5.9604644775390625e-08 ;  /* 0x00000001ff0c7431 */ /* 0x000fe400000001ff */
[----:B------:R-:W-:Y:S02]  /*6ca0*/  IMAD.MOV.U32 R8, RZ, RZ, 0x192 ;  /* 0x00000192ff087424 */ /* 0x000fe400078e00ff */
[----:B------:R-:W-:Y:S01]  /*6cb0*/  IMAD.MOV.U32 R13, RZ, RZ, RZ ;  /* 0x000000ffff0d7224 */ /* 0x000fe200078e00ff */
[----:B------:R-:W4:Y:S01]  /*6cc0*/  LDCU.64 UR6, c[0x4][0x78] ;  /* 0x01000f00ff0677ac */ /* 0x000f220008000a00 */
[----:B------:R-:W1:Y:S01]  /*6cd0*/  LDC.64 R14, c[0x4][R15] ;  /* 0x010000000f0e7b82 */ /* 0x000e620000000a00 */
[----:B------:R-:W5:Y:S01]  /*6ce0*/  LDCU.64 UR4, c[0x4][0x10] ;  /* 0x01000200ff0477ac */ /* 0x000f620008000a00 */
[----:B--2---:R-:W-:Y:S01]  /*6cf0*/  MOV R5, UR9 ;  /* 0x0000000900057c02 */ /* 0x004fe20008000f00 */
[----:B------:R-:W-:Y:S01]  /*6d00*/  IMAD.U32 R4, RZ, RZ, UR8 ;  /* 0x00000008ff047e24 */ /* 0x000fe2000f8e00ff */
[----:B----4-:R-:W-:Y:S01]  /*6d10*/  MOV R7, UR7 ;  /* 0x0000000700077c02 */ /* 0x010fe20008000f00 */
[----:B------:R-:W-:Y:S01]  /*6d20*/  IMAD.U32 R6, RZ, RZ, UR6 ;  /* 0x00000006ff067e24 */ /* 0x000fe2000f8e00ff */
[----:B-----5:R-:W-:Y:S01]  /*6d30*/  MOV R11, UR5 ;  /* 0x00000005000b7c02 */ /* 0x020fe20008000f00 */
[----:B------:R-:W-:Y:S02]  /*6d40*/  IMAD.U32 R10, RZ, RZ, UR4 ;  /* 0x00000004ff0a7e24 */ /* 0x000fe4000f8e00ff */
[----:B------:R-:W-:Y:S07]  /*6d50*/  LEPC R20, `(.L_x_95) ;  /* 0x000000001014794e */ /* 0x000fee0000000000 */
[----:B-1-3--:R-:W-:Y:S05]  /*6d60*/  CALL.ABS.NOINC R14 ;  /* 0x000000000e007343 */ /* 0x00afea0003c00000 */
.L_x_95:
[----:B------:R-:W-:Y:S05]  /*6d70*/  WARPSYNC.ALL ;  /* 0x0000000000007948 */ /* 0x000fea0003800000 */
[----:B------:R-:W-:Y:S01]  /*6d80*/  R2UR UR4, R47 ;  /* 0x000000002f0472ca */ /* 0x000fe200000e0000 */
[----:B------:R-:W-:Y:S01]  /*6d90*/  BSSY.RECONVERGENT B0, `(.L_x_96) ;  /* 0x000008b000007945 */ /* 0x000fe20003800200 */
[----:B------:R-:W-:Y:S02]  /*6da0*/  ISETP.NE.AND P6, PT, R109, RZ, PT ;  /* 0x000000ff6d00720c */ /* 0x000fe40003fc5270 */
[----:B------:R-:W-:Y:S02]  /*6db0*/  ISETP.NE.AND P0, PT, R103, RZ, PT ;  /* 0x000000ff6700720c */ /* 0x000fe40003f05270 */
[----:B------:R-:W-:Y:S02]  /*6dc0*/  MOV R3, UR51 ;  /* 0x0000003300037c02 */ /* 0x000fe40008000f00 */
[----:B-1----:R-:W-:Y:S05]  /*6dd0*/  MOV R0, UR37 ;  /* 0x0000002500007c02 */ /* 0x002fea0008000f00 */
[----:B------:R-:W1:Y:S02]  /*6de0*/  LDTM.x32 R4, tmem[UR4+0x20] ;  /* 0x00002004000479ee */ /* 0x000e6400082c0000 */
[----:B------:R-:W-:Y:S02]  /*6df0*/  @P6 LEA R3, R3, UR48, 0x3 ;  /* 0x0000003003036c11 */ /* 0x000fe4000f8e18ff */
[----:B------:R-:W-:Y:S02]  /*6e00*/  @P6 SHF.L.U32 R114, R101, 0x1f, RZ ;  /* 0x0000001f65726819 */ /* 0x000fe400000006ff */
[----:B------:R-:W-:Y:S04]  /*6e10*/  @P6 IADD3 R3, PT, PT, R3, 0x50, RZ ;  /* 0x0000005003036810 */ /* 0x000fe80007ffe0ff */
[----:B------:R-:W-:Y:S02]  /*6e20*/  @P6 PRMT R0, R0, 0x654, R3 ;  /* 0x0000065400006816 */ /* 0x000fe40000000003 */
[----:B------:R-:W-:Y:S01]  /*6e30*/  LEA R3, R111, UR48, 0x3 ;  /* 0x000000306f037c11 */ /* 0x000fe2000f8e18ff */
[C---:B-1----:R-:W-:Y:S01]  /*6e40*/  FMUL R4, R46.reuse, R4 ;  /* 0x000000042e047220 */ /* 0x042fe20000400000 */
        /* <DEDUP_REMOVED lines=100> */
[----:B--2---:R-:W2:Y:S02]  /*7490*/  FENCE.VIEW.ASYNC.S ;  /* 0x00000000000073c6 */ /* 0x004ea40000000000 */
[----:B--2---:R-:W-:Y:S06]  /*74a0*/  BAR.SYNC.DEFER_BLOCKING 0x1, 0x80 ;  /* 0x0042000000007b1d */ /* 0x004fec0000010000 */
[----:B------:R-:W-:Y:S05]  /*74b0*/  @P0 BRA `(.L_x_97) ;  /* 0x0000000000600947 */ /* 0x000fea0003800000 */
[----:B------:R-:W-:Y:S02]  /*74c0*/  UIADD3 UR20, UP0, UPT, UR52, 0x880, URZ ;  /* 0x0000088034147890 */ /* 0x000fe4000ff1e0ff */
[----:B------:R-:W-:Y:S02]  /*74d0*/  UIADD3 UR14, UPT, UPT, UR42, 0x20, URZ ;  /* 0x000000202a0e7890 */ /* 0x000fe4000fffe0ff */
[----:B------:R-:W-:Y:S02]  /*74e0*/  UIADD3 UR12, UPT, UPT, UR48, 0x4200, URZ ;  /* 0x00004200300c7890 */ /* 0x000fe4000fffe0ff */
[----:B------:R-:W-:Y:S01]  /*74f0*/  UIADD3.X UR21, UPT, UPT, URZ, UR53, URZ, UP0, !UPT ;  /* 0x00000035ff157290 */ /* 0x000fe200087fe4ff */
[----:B------:R-:W-:Y:S01]  /*7500*/  UMOV UR13, UR41 ;  /* 0x00000029000d7c82 */ /* 0x000fe20008000000 */
[----:B------:R-:W-:Y:S01]  /*7510*/  UMOV UR15, UR36 ;  /* 0x00000024000f7c82 */ /* 0x000fe20008000000 */
[----:B------:R-:W-:Y:S02]  /*7520*/  UIADD3 UR17, UPT, UPT, UR41, 0x20, URZ ;  /* 0x0000002029117890 */ /* 0x000fe4000fffe0ff */
[----:B------:R-:W-:Y:S01]  /*7530*/  UIADD3 UR16, UPT, UPT, UR48, 0x5200, URZ ;  /* 0x0000520030107890 */ /* 0x000fe2000fffe0ff */
[----:B------:R-:W-:Y:S03]  /*7540*/  UMOV UR19, UR36 ;  /* 0x0000002400137c82 */ /* 0x000fe60008000000 */
[----:B------:R2:W-:Y:S01]  /*7550*/  UTMASTG.3D [UR12], [UR20] ;  /* 0x0000000c140073b5 */ /* 0x0005e20008010000 */
[----:B------:R-:W-:Y:S01]  /*7560*/  UMOV UR18, UR14 ;  /* 0x0000000e00127c82 */ /* 0x000fe20008000000 */
[----:B------:R-:W-:Y:S02]  /*7570*/  UIADD3 UR9, UPT, UPT, UR41, 0x40, URZ ;  /* 0x0000004029097890 */ /* 0x000fe4000fffe0ff */
[----:B------:R-:W-:Y:S01]  /*7580*/  UIADD3 UR8, UPT, UPT, UR48, 0x6200, URZ ;  /* 0x0000620030087890 */ /* 0x000fe2000fffe0ff */
[----:B------:R-:W-:Y:S01]  /*7590*/  UMOV UR11, UR36 ;  /* 0x00000024000b7c82 */ /* 0x000fe20008000000 */
[----:B------:R-:W-:Y:S01]  /*75a0*/  UMOV UR10, UR14 ;  /* 0x0000000e000a7c82 */ /* 0x000fe20008000000 */
[----:B------:R2:W-:Y:S01]  /*75b0*/  UTMASTG.3D [UR16], [UR20] ;  /* 0x00000010140073b5 */ /* 0x0005e20008010000 */
[----:B------:R-:W-:Y:S02]  /*75c0*/  UIADD3 UR5, UPT, UPT, UR41, 0x60, URZ ;  /* 0x0000006029057890 */ /* 0x000fe4000fffe0ff */
[----:B------:R-:W-:Y:S01]  /*75d0*/  UIADD3 UR4, UPT, UPT, UR48, 0x7200, URZ ;  /* 0x0000720030047890 */ /* 0x000fe2000fffe0ff */
[----:B------:R-:W-:Y:S01]  /*75e0*/  UMOV UR7, UR36 ;  /* 0x0000002400077c82 */ /* 0x000fe20008000000 */
[----:B------:R-:W-:Y:S01]  /*75f0*/  UMOV UR6, UR14 ;  /* 0x0000000e00067c82 */ /* 0x000fe20008000000 */
[----:B------:R2:W-:Y:S06]  /*7600*/  UTMASTG.3D [UR8], [UR20] ;  /* 0x00000008140073b5 */ /* 0x0005ec0008010000 */
[----:B------:R2:W-:Y:S01]  /*7610*/  UTMASTG.3D [UR4], [UR20] ;  /* 0x00000004140073b5 */ /* 0x0005e20008010000 */
[----:B------:R0:W-:Y:S01]  /*7620*/  UTMACMDFLUSH ;  /* 0x00000000000079b7 */ /* 0x0001e20000000000 */
[----:B--2---:R-:W-:Y:S04]  /*7630*/  DEPBAR.LE SB0, 0x1 ;  /* 0x000080400000791a */ /* 0x004fe80000000000 */
.L_x_97:
[----:B------:R-:W-:Y:S05]  /*7640*/  BSYNC.RECONVERGENT B0 ;  /* 0x0000000000007941 */ /* 0x000fea0003800200 */
.L_x_96:
[----:B------:R-:W-:Y:S01]  /*7650*/  BAR.SYNC.DEFER_BLOCKING 0x1, 0x80 ;  /* 0x0042000000007b1d */ /* 0x000fe20000010000 */
[----:B------:R-:W-:Y:S04]  /*7660*/  UIADD3 UR40, UPT, UPT, UR51, 0x1, URZ ;  /* 0x0000000133287890 */ /* 0x000fe8000fffe0ff */
[----:B------:R-:W-:Y:S04]  /*7670*/  UISETP.NE.AND UP0, UPT, UR40, 0x4, UPT ;  /* 0x000000042800788c */ /* 0x000fe8000bf05270 */
[----:B------:R-:W-:Y:S01]  /*7680*/  USEL UR40, UR40, URZ, UP0 ;  /* 0x000000ff28287287 */ /* 0x000fe20008000000 */
[----:B------:R2:W-:Y:S01]  /*7690*/  @P6 SYNCS.ARRIVE.TRANS64.RED.A1T0 RZ, [R0+URZ], RZ ;  /* 0x000000ff00ff69a7 */ /* 0x0005e200081004ff */
[----:B------:R-:W-:Y:S01]  /*76a0*/  BSSY B1, `(.L_x_98) ;  /* 0x0000034000017945 */ /* 0x000fe20003800000 */
[----:B------:R-:W4:Y:S02]  /*76b0*/  @P6 SYNCS.PHASECHK.TRANS64.TRYWAIT P0, [R3+URZ+0x30], R114 ;  /* 0x00003072030065a7 */ /* 0x000f2400080011ff */
[----:B----4-:R-:W-:Y:S01]  /*76c0*/  @P6 SEL R112, RZ, 0x1, !P0 ;  /* 0x00000001ff706807 */ /* 0x010fe20004000000 */
[----:B--2---:R-:W-:Y:S06]  /*76d0*/  @!P6 BRA `(.L_x_99) ;  /* 0x0000000000c0e947 */ /* 0x004fec0003800000 */
[----:B------:R-:W-:Y:S01]  /*76e0*/  ISETP.NE.AND P0, PT, R112, RZ, PT ;  /* 0x000000ff7000720c */ /* 0x000fe20003f05270 */
[----:B------:R-:W-:Y:S01]  /*76f0*/  BSSY B0, `(.L_x_100) ;  /* 0x0000009000007945 */ /* 0x000fe20003800000 */
[----:B------:R-:W-:Y:S11]  /*7700*/  ISETP.NE.AND P1, PT, R113, RZ, PT ;  /* 0x000000ff7100720c */ /* 0x000ff60003f25270 */
[----:B------:R-:W-:Y:S02]  /*7710*/  @!UPT UIADD3 URZ, UPT, UPT, URZ, URZ, URZ ;  /* 0x000000fffffff290 */ /* 0x000fe4000fffe0ff */
[C---:B-1----:R-:W-:Y:S02]  /*7720*/  @P1 IMAD R4, R111.reuse, 0x4000, R91 ;  /* 0x000040006f041824 */ /* 0x042fe400078e025b */
[----:B------:R-:W-:Y:S01]  /*7730*/  @P1 IMAD R0, R111, 0x4000, R108 ;  /* 0x000040006f001824 */ /* 0x000fe200078e026c */
[----:B------:R-:W-:Y:S06]  /*7740*/  @P0 BRA `(.L_x_101) ;  /* 0x00000000000c0947 */ /* 0x000fec0003800000 */
[----:B------:R-:W-:Y:S04]  /*7750*/  SHF.L.U32 R6, R101, 0x1f, RZ ;  /* 0x0000001f65067819 */ /* 0x000fe800000006ff */
[----:B------:R-:W1:Y:S02]  /*7760*/  SYNCS.PHASECHK.TRANS64.TRYWAIT P0, [R3+URZ+0x30], R6 ;  /* 0x00003006030075a7 */ /* 0x000e6400080011ff */
[----:B-1----:R-:W-:Y:S05]  /*7770*/  @!P0 BRA `(.L_x_102) ;  /* 0x0000002400cc8947 */ /* 0x002fea0003800000 */
.L_x_101:
[----:B------:R-:W-:Y:S05]  /*7780*/  BSYNC B0 ;  /* 0x0000000000007941 */ /* 0x000fea0003800000 */
.L_x_100:
        /* <DEDUP_REMOVED lines=37> */
.L_x_99:
[----:B------:R-:W-:Y:S05]  /*79e0*/  BSYNC B1 ;  /* 0x0000000000017941 */ /* 0x000fea0003800000 */
.L_x_98:
[----:B--2---:R-:W-:Y:S05]  /*79f0*/  VIADD R3, R47, 0x40 ;  /* 0x000000402f037836 */ /* 0x004fea0000000000 */
[----:B------:R-:W-:Y:S04]  /*7a00*/  SHF.R.U32.HI R3, RZ, 0x15, R3 ;  /* 0x00000015ff037819 */ /* 0x000fe80000011603 */
[----:B------:R-:W-:Y:S11]  /*7a10*/  LOP3.LUT P0, RZ, R3, 0x3, R94, 0x48, !PT ;  /* 0x0000000303ff7812 */ /* 0x000ff6000780485e */
[----:B------:R-:W-:Y:S02]  /*7a20*/  @!UPT UIADD3 URZ, UPT, UPT, URZ, URZ, URZ ;  /* 0x000000fffffff290 */ /* 0x000fe4000fffe0ff */
[----:B------:R-:W-:Y:S05]  /*7a30*/  @!P0 BRA `(.L_x_103) ;  /* 0x0000000000408947 */ /* 0x000fea0003800000 */
[----:B------:R-:W2:Y:S01]  /*7a40*/  LDCU.64 UR8, c[0x4][0x70] ;  /* 0x01000e00ff0877ac */ /* 0x000ea20008000a00 */
[----:B-1----:R-:W-:Y:S01]  /*7a50*/  MOV R15, 0x0 ;  /* 0x00000000000f7802 */ /* 0x002fe20000000f00 */
[----:B------:R-:W-:Y:S02]  /*7a60*/  HFMA2 R12, -RZ, RZ, 0, 5.9604644775390625e-08 ;  /* 0x00000001ff0c7431 */ /* 0x000fe400000001ff */
[----:B------:R-:W-:Y:S02]  /*7a70*/  IMAD.MOV.U32 R8, RZ, RZ, 0x192 ;  /* 0x00000192ff087424 */ /* 0x000fe400078e00ff */
[----:B------:R-:W-:Y:S01]  /*7a80*/  IMAD.MOV.U32 R13, RZ, RZ, RZ ;  /* 0x000000ffff0d7224 */ /* 0x000fe200078e00ff */
[----:B------:R-:W1:Y:S01]  /*7a90*/  LDCU.64 UR6, c[0x4][0x78] ;  /* 0x01000f00ff0677ac */ /* 0x000e620008000a00 */
[----:B------:R-:W4:Y:S01]  /*7aa0*/  LDC.64 R14, c[0x4][R15] ;  /* 0x010000000f0e7b82 */ /* 0x000f220000000a00 */
[----:B------:R-:W5:Y:S01]  /*7ab0*/  LDCU.64 UR4, c[0x4][0x10] ;  /* 0x01000200ff0477ac */ /* 0x000f620008000a00 */
[----:B--2---:R-:W-:Y:S01]  /*7ac0*/  MOV R5, UR9 ;  /* 0x0000000900057c02 */ /* 0x004fe20008000f00 */
[----:B------:R-:W-:Y:S01]  /*7ad0*/  IMAD.U32 R4, RZ, RZ, UR8 ;  /* 0x00000008ff047e24 */ /* 0x000fe2000f8e00ff */
[----:B-1----:R-:W-:Y:S01]  /*7ae0*/  MOV R7, UR7 ;  /* 0x0000000700077c02 */ /* 0x002fe20008000f00 */
[----:B------:R-:W-:Y:S01]  /*7af0*/  IMAD.U32 R6, RZ, RZ, UR6 ;  /* 0x00000006ff067e24 */ /* 0x000fe2000f8e00ff */
[----:B-----5:R-:W-:Y:S01]  /*7b00*/  MOV R11, UR5 ;  /* 0x00000005000b7c02 */ /* 0x020fe20008000f00 */
[----:B------:R-:W-:Y:S02]  /*7b10*/  IMAD.U32 R10, RZ, RZ, UR4 ;  /* 0x00000004ff0a7e24 */ /* 0x000fe4000f8e00ff */
[----:B------:R-:W-:Y:S07]  /*7b20*/  LEPC R20, `(.L_x_103) ;  /* 0x000000001014794e */ /* 0x000fee0000000000 */
[----:B---34-:R-:W-:Y:S05]  /*7b30*/  CALL.ABS.NOINC R14 ;  /* 0x000000000e007343 */ /* 0x018fea0003c00000 */
.L_x_103:
[----:B------:R-:W-:Y:S05]  /*7b40*/  WARPSYNC.ALL ;  /* 0x0000000000007948 */ /* 0x000fea0003800000 */
[----:B------:R-:W-:Y:S01]  /*7b50*/  R2UR UR4, R47 ;  /* 0x000000002f0472ca */ /* 0x000fe200000e0000 */
[----:B------:R-:W-:Y:S01]  /*7b60*/  BSSY.RECONVERGENT B0, `(.L_x_104) ;  /* 0x000008b000007945 */ /* 0x000fe20003800200 */
[----:B------:R-:W-:Y:S02]  /*7b70*/  ISETP.NE.AND P6, PT, R109, RZ, PT ;  /* 0x000000ff6d00720c */ /* 0x000fe40003fc5270 */
[----:B------:R-:W-:Y:S02]  /*7b80*/  ISETP.NE.AND P0, PT, R103, RZ, PT ;  /* 0x000000ff6700720c */ /* 0x000fe40003f05270 */
[----:B------:R-:W-:Y:S02]  /*7b90*/  MOV R3, UR40 ;  /* 0x0000002800037c02 */ /* 0x000fe40008000f00 */
[----:B------:R-:W-:Y:S02]  /*7ba0*/  MOV R0, UR37 ;  /* 0x0000002500007c02 */ /* 0x000fe40008000f00 */
[----:B------:R-:W-:Y:S03]  /*7bb0*/  LEA R114, R111, UR48, 0x3 ;  /* 0x000000306f727c11 */ /* 0x000fe6000f8e18ff */
[----:B-1----:R-:W1:Y:S02]  /*7bc0*/  LDTM.x32 R4, tmem[UR4+0x40] ;  /* 0x00004004000479ee */ /* 0x002e6400082c0000 */
[----:B------:R-:W-:Y:S04]  /*7bd0*/  @P6 LEA R3, R3, UR48, 0x3 ;  /* 0x0000003003036c11 */ /* 0x000fe8000f8e18ff */
[----:B------:R-:W-:Y:S04]  /*7be0*/  @P6 IADD3 R3, PT, PT, R3, 0x50, RZ ;  /* 0x0000005003036810 */ /* 0x000fe80007ffe0ff */
[----:B------:R-:W-:Y:S02]  /*7bf0*/  @P6 PRMT R0, R0, 0x654, R3 ;  /* 0x0000065400006816 */ /* 0x000fe40000000003 */
[----:B------:R-:W-:Y:S01]  /*7c00*/  @P6 SHF.L.U32 R3, R101, 0x1f, RZ ;  /* 0x0000001f65036819 */ /* 0x000fe200000006ff */
        /* <DEDUP_REMOVED lines=128> */
.L_x_105:
[----:B------:R-:W-:Y:S05]  /*8410*/  BSYNC.RECONVERGENT B0 ;  /* 0x0000000000007941 */ /* 0x000fea0003800200 */
.L_x_104:
        /* <DEDUP_REMOVED lines=19> */
.L_x_109:
[----:B------:R-:W-:Y:S05]  /*8550*/  BSYNC B0 ;  /* 0x0000000000007941 */ /* 0x000fea0003800000 */
.L_x_108:
[----:B------:R-:W-:Y:S11]  /*8560*/  ISETP.NE.AND P0, PT, R113, RZ, PT ;  /* 0x000000ff7100720c */ /* 0x000ff60003f05270 */
[----:B------:R-:W-:Y:S02]  /*8570*/  @!UPT UIADD3 URZ, UPT, UPT, URZ, URZ, URZ ;  /* 0x000000fffffff290 */ /* 0x000fe4000fffe0ff */
[----:B------:R2:W4:Y:S01]  /*8580*/  @P0 LDS R48, [R4+0x200] ;  /* 0x0002000004300984 */ /* 0x0005220000000800 */
[C---:B-1----:R-:W-:Y:S01]  /*8590*/  @P0 IMAD R3, R111.reuse, 0x4000, R95 ;  /* 0x000040006f030824 */ /* 0x042fe200078e025f */
[----:B------:R-:W-:Y:S02]  /*85a0*/  @P0 LEA R111, R111, R106, 0xe ;  /* 0x0000006a6f6f0211 */ /* 0x000fe400078e70ff */
        /* <DEDUP_REMOVED lines=31> */
.L_x_107:
[----:B------:R-:W-:Y:S05]  /*87a0*/  BSYNC B1 ;  /* 0x0000000000017941 */ /* 0x000fea0003800000 */
.L_x_106:
        /* <DEDUP_REMOVED lines=21> */
.L_x_111:
[----:B------:R-:W-:Y:S01]  /*8900*/  ISETP.NE.AND P0, PT, R103, RZ, PT ;  /* 0x000000ff6700720c */ /* 0x000fe20003f05270 */
[----:B------:R-:W-:Y:S05]  /*8910*/  WARPSYNC.ALL ;  /* 0x0000000000007948 */ /* 0x000fea0003800000 */
[----:B------:R-:W-:Y:S01]  /*8920*/  R2UR UR4, R47 ;  /* 0x000000002f0472ca */ /* 0x000fe200000e0000 */
[----:B------:R-:W-:Y:S01]  /*8930*/  BSSY.RECONVERGENT B0, `(.L_x_112) ;  /* 0x0000087000007945 */ /* 0x000fe20003800200 */
[----:B------:R-:W-:Y:S11]  /*8940*/  R2UR UR5, R110 ;  /* 0x000000006e0572ca */ /* 0x000ff600000e0000 */
[----:B-1----:R-:W1:Y:S01]  /*8950*/  LDTM.x32 R4, tmem[UR4+0x60] ;  /* 0x00006004000479ee */ /* 0x002e6200082c0000 */
[----:B------:R-:W-:Y:S01]  /*8960*/  NOP ;  /* 0x0000000000007918 */ /* 0x000fe20000000000 */
[----:B------:R-:W-:Y:S04]  /*8970*/  UIADD3 UR5, UPT, UPT, UR5, 0xb0, URZ ;  /* 0x000000b005057890 */ /* 0x000fe8000fffe0ff */
[----:B------:R-:W-:Y:S09]  /*8980*/  UPRMT UR5, UR37, 0x654, UR5 ;  /* 0x0000065425057896 */ /* 0x000ff20008000005 */
[----:B-1----:R-:W-:Y:S01]  /*8990*/  SYNCS.ARRIVE.TRANS64.RED.A1T0 RZ, [UR5], RZ ;  /* 0x000000ffffff79a7 */ /* 0x002fe20008100405 */
[C---:B------:R-:W-:Y:S01]  /*89a0*/  FMUL R4, R46.reuse, R4 ;  /* 0x000000042e047220 */ /* 0x040fe20000400000 */
        /* <DEDUP_REMOVED lines=127> */
.L_x_113:
[----:B------:R-:W-:Y:S05]  /*91a0*/  BSYNC.RECONVERGENT B0 ;  /* 0x0000000000007941 */ /* 0x000fea0003800200 */
.L_x_112:
[----:B------:R-:W-:Y:S01]  /*91b0*/  BAR.SYNC.DEFER_BLOCKING 0x1, 0x80 ;  /* 0x0042000000007b1d */ /* 0x000fe20000010000 */
[----:B------:R-:W-:Y:S01]  /*91c0*/  UISETP.NE.AND UP0, UPT, UR49, -0x4, UPT ;  /* 0xfffffffc3100788c */ /* 0x000fe2000bf05270 */
[----:B------:R-:W-:Y:S08]  /*91d0*/  IADD3 R0, PT, PT, R44, 0x1, RZ ;  /* 0x000000012c007810 */ /* 0x000ff00007ffe0ff */
[----:B------:R-:W-:Y:S05]  /*91e0*/  BRA.U !UP0, `(.L_x_114) ;  /* 0x0000000108287547 */ /* 0x000fea000b800000 */
[----:B------:R-:W-:Y:S01]  /*91f0*/  ISETP.NE.AND P0, PT, R109, RZ, PT ;  /* 0x000000ff6d00720c */ /* 0x000fe20003f05270 */
[----:B-1----:R-:W-:Y:S01]  /*9200*/  IMAD.U32 R4, RZ, RZ, UR51 ;  /* 0x00000033ff047e24 */ /* 0x002fe2000f8e00ff */
[----:B------:R-:W-:Y:S01]  /*9210*/  UIADD3 UR51, UPT, UPT, UR51, 0x1, URZ ;  /* 0x0000000133337890 */ /* 0x000fe2000fffe0ff */
[----:B------:R-:W-:Y:S03]  /*9220*/  IMAD.U32 R3, RZ, RZ, UR37 ;  /* 0x00000025ff037e24 */ /* 0x000fe6000f8e00ff */
[----:B------:R-:W-:Y:S04]  /*9230*/  UISETP.NE.AND UP0, UPT, UR51, 0x4, UPT ;  /* 0x000000043300788c */ /* 0x000fe8000bf05270 */
[----:B------:R-:W-:Y:S03]  /*9240*/  USEL UR51, UR51, URZ, UP0 ;  /* 0x000000ff33337287 */ /* 0x000fe60008000000 */
[----:B------:R-:W-:Y:S05]  /*9250*/  @P0 LEA R4, R4, UR48, 0x3 ;  /* 0x0000003004040c11 */ /* 0x000fea000f8e18ff */
[----:B------:R-:W-:Y:S05]  /*9260*/  @P0 VIADD R4, R4, 0x50 ;  /* 0x0000005004040836 */ /* 0x000fea0000000000 */
[----:B------:R-:W-:Y:S04]  /*9270*/  @P0 PRMT R3, R3, 0x654, R4 ;  /* 0x0000065403030816 */ /* 0x000fe80000000004 */
[----:B------:R2:W-:Y:S03]  /*9280*/  @P0 SYNCS.ARRIVE.TRANS64.RED.A1T0 RZ, [R3+URZ], RZ ;  /* 0x000000ff03ff09a7 */ /* 0x0005e600081004ff */
.L_x_114:
[----:B------:R-:W-:Y:S01]  /*9290*/  ISETP.NE.AND P2, PT, R104, RZ, PT ;  /* 0x000000ff6800720c */ /* 0x000fe20003f45270 */
[----:B--2---:R-:W-:Y:S01]  /*92a0*/  IMAD.IADD R3, R43, 0x1, R88 ;  /* 0x000000012b037824 */ /* 0x004fe200078e0258 */
[----:B------:R-:W-:Y:S01]  /*92b0*/  ISETP.NE.AND P0, PT, R107, 0x2, PT ;  /* 0x000000026b00780c */ /* 0x000fe20003f05270 */
[----:B------:R-:W-:Y:S01]  /*92c0*/  UIADD3 UR49, UPT, UPT, UR49, 0x4, URZ ;  /* 0x0000000431317890 */ /* 0x000fe2000fffe0ff */
[----:B------:R-:W-:Y:S01]  /*92d0*/  ISETP.NE.AND P1, PT, R0, 0x2, PT ;  /* 0x000000020000780c */ /* 0x000fe20003f25270 */
[----:B-1----:R-:W-:Y:S01]  /*92e0*/  IMAD.IADD R24, R41, 0x1, R81 ;  /* 0x0000000129187824 */ /* 0x002fe200078e0251 */
[----:B------:R-:W-:Y:S02]  /*92f0*/  R2UR UR11, R3 ;  /* 0x00000000030b72ca */ /* 0x000fe400000e0000 */
[----:B------:R-:W-:Y:S02]  /*9300*/  SEL R4, RZ, 0x1, P0 ;  /* 0x00000001ff047807 */ /* 0x000fe40000000000 */
[----:B------:R-:W-:Y:S02]  /*9310*/  SEL R3, RZ, 0x1, P1 ;  /* 0x00000001ff037807 */ /* 0x000fe40000800000 */
[----:B------:R-:W-:Y:S02]  /*9320*/  LOP3.LUT R99, R99, R4, RZ, 0x3c, !PT ;  /* 0x0000000463637212 */ /* 0x000fe400078e3cff */
[----:B------:R-:W-:Y:S02]  /*9330*/  @P2 R2UR UR36, R98 ;  /* 0x00000000622422ca */ /* 0x000fe400000e0000 */
[----:B------:R-:W-:Y:S02]  /*9340*/  LOP3.LUT R100, R100, R3, RZ, 0x3c, !PT ;  /* 0x0000000364647212 */ /* 0x000fe400078e3cff */
[----:B------:R-:W-:Y:S02]  /*9350*/  SEL R107, R107, RZ, P0 ;  /* 0x000000ff6b6b7207 */ /* 0x000fe40000000000 */
[----:B------:R-:W-:Y:S01]  /*9360*/  SEL R44, R0, RZ, P1 ;  /* 0x000000ff002c7207 */ /* 0x000fe20000800000 */
[----:B------:R-:W-:Y:S08]  /*9370*/  @P2 BRA `(.L_x_115) ;  /* 0xffffffb800942947 */ /* 0x000ff0000383ffff */
[----:B------:R-:W-:-:S09]  /*9380*/  UISETP.NE.AND UP0, UPT, UR50, URZ, UPT ;  /* 0x000000ff3200728c */ /* 0x000fd2000bf05270 */
[----:B------:R-:W-:Y:S05]  /*9390*/  BRA.U !UP0, `(.L_x_116) ;  /* 0x0000000108487547 */ /* 0x000fea000b800000 */
[----:B------:R-:W1:Y:S02]  /*93a0*/  LDCU.64 UR4, c[0x0][0xa90] ;  /* 0x00015200ff0477ac */ /* 0x000e640008000a00 */
[----:B-1----:R-:W-:-:S04]  /*93b0*/  UISETP.NE.U32.AND UP0, UPT, UR4, URZ, UPT ;  /* 0x000000ff0400728c */ /* 0x002fc8000bf05070 */
[----:B------:R-:W-:-:S09]  /*93c0*/  UISETP.NE.AND.EX UP0, UPT, UR5, URZ, UPT, UP0 ;  /* 0x000000ff0500728c */ /* 0x000fd2000bf05300 */
[----:B------:R-:W-:Y:S05]  /*93d0*/  BRA.U UP0, `(.L_x_117) ;  /* 0x00000001000c7547 */ /* 0x000fea000b800000 */
[----:B------:R-:W-:-:S13]  /*93e0*/  FSETP.NEU.AND P0, PT, R49, RZ, PT ;  /* 0x000000ff3100720b */ /* 0x000fda0003f0d000 */
[----:B------:R-:W-:Y:S05]  /*93f0*/  @!P0 EXIT ;  /* 0x000000000000894d */ /* 0x000fea0003800000 */
[----:B------:R-:W-:Y:S05]  /*9400*/  BRA `(.L_x_116) ;  /* 0x00000000002c7947 */ /* 0x000fea0003800000 */
.L_x_117:
[----:B------:R-:W-:Y:S01]  /*9410*/  ISETP.NE.AND P0, PT, R105, RZ, PT ;  /* 0x000000ff6900720c */ /* 0x000fe20003f05270 */
[----:B------:R-:W-:-:S12]  /*9420*/  BSSY.RECONVERGENT B0, `(.L_x_116) ;  /* 0x0000009000007945 */ /* 0x000fd80003800200 */
[----:B------:R-:W-:Y:S05]  /*9430*/  @P0 BRA `(.L_x_118) ;  /* 0x0000000000140947 */ /* 0x000fea0003800000 */
[----:B------:R-:W1:Y:S02]  /*9440*/  LDCU.64 UR4, c[0x0][0xa88] ;  /* 0x00015100ff0477ac */ /* 0x000e640008000a00 */
[----:B-1----:R-:W-:-:S04]  /*9450*/  ISETP.NE.U32.AND P0, PT, RZ, UR4, PT ;  /* 0x00000004ff007c0c */ /* 0x002fc8000bf05070 */
[----:B------:R-:W-:-:S13]  /*9460*/  ISETP.NE.AND.EX P0, PT, RZ, UR5, PT, P0 ;  /* 0x00000005ff007c0c */ /* 0x000fda000bf05300 */
[----:B------:R-:W-:Y:S05]  /*9470*/  @!P0 EXIT ;  /* 0x000000000000894d */ /* 0x000fea0003800000 */
[----:B------:R-:W-:Y:S05]  /*9480*/  BRA `(.L_x_119) ;  /* 0x0000000000087947 */ /* 0x000fea0003800000 */
.L_x_118:
[----:B------:R-:W-:-:S13]  /*9490*/  FSETP.NEU.AND P0, PT, R49, RZ, PT ;  /* 0x000000ff3100720b */ /* 0x000fda0003f0d000 */
[----:B------:R-:W-:Y:S05]  /*94a0*/  @!P0 EXIT ;  /* 0x000000000000894d */ /* 0x000fea0003800000 */
.L_x_119:
[----:B------:R-:W-:Y:S05]  /*94b0*/  BSYNC.RECONVERGENT B0 ;  /* 0x0000000000007941 */ /* 0x000fea0003800200 */
.L_x_116:
[----:B------:R-:W-:Y:S01]  /*94c0*/  ULEA UR4, UR51, UR48, 0x3 ;  /* 0x0000003033047291 */ /* 0x000fe2000f8e18ff */
[----:B------:R-:W-:-:S04]  /*94d0*/  DEPBAR.LE SB0, 0x0 ;  /* 0x000080000000791a */ /* 0x000fc80000000000 */
[----:B------:R-:W-:-:S04]  /*94e0*/  UIADD3 UR4, UPT, UPT, UR4, 0x50, URZ ;  /* 0x0000005004047890 */ /* 0x000fc8000fffe0ff */
[----:B------:R-:W-:-:S09]  /*94f0*/  UPRMT UR4, UR37, 0x654, UR4 ;  /* 0x0000065425047896 */ /* 0x000fd20008000004 */
[----:B------:R-:W-:Y:S01]  /*9500*/  SYNCS.ARRIVE.TRANS64.RED.A1T0 RZ, [UR4], RZ ;  /* 0x000000ffffff79a7 */ /* 0x000fe20008100404 */
[----:B------:R-:W-:Y:S05]  /*9510*/  EXIT ;  /* 0x000000000000794d */ /* 0x000fea0003800000 */
.L_x_19:
[----:B----4-:R4:W1:Y:S02]  /*9520*/  SYNCS.PHASECHK.TRANS64.TRYWAIT P0, [R4+URZ+0xd0], R5 ;  /* 0x0000d005040075a7 */ /* 0x01086400080011ff */
[----:B-1----:R-:W-:Y:S05]  /*9530*/  @!P0 NANOSLEEP.SYNCS 0x989680 ;  /* 0x009896800000895d */ /* 0x002fea0003900000 */
[----:B------:R-:W1:Y:S02]  /*9540*/  @!P0 SYNCS.PHASECHK.TRANS64 P0, [R4+URZ+0xd0], R5 ;  /* 0x0000d005040085a7 */ /* 0x000e6400080010ff */
[----:B-1----:R-:W-:Y:S05]  /*9550*/  @!P0 BRA `(.L_x_19) ;  /* 0xfffffffc00f08947 */ /* 0x002fea000383ffff */
[----:B------:R-:W-:Y:S05]  /*9560*/  BRA `(.L_x_120) ;  /* 0xffffff8000047947 */ /* 0x000fea000383ffff */
.L_x_22:
[----:B------:R-:W-:-:S07]  /*9570*/  MOV R4, UR33 ;  /* 0x0000002100047c02 */ /* 0x000fce0008000f00 */
.L_x_121:
[----:B-1----:R1:W2:Y:S02]  /*9580*/  SYNCS.PHASECHK.TRANS64.TRYWAIT P0, [R4+URZ+0x18], R7 ;  /* 0x00001807040075a7 */ /* 0x0022a400080011ff */
[----:B--2---:R-:W-:Y:S05]  /*9590*/  @!P0 NANOSLEEP.SYNCS 0x989680 ;  /* 0x009896800000895d */ /* 0x004fea0003900000 */
[----:B------:R-:W2:Y:S02]  /*95a0*/  @!P0 SYNCS.PHASECHK.TRANS64 P0, [R4+URZ+0x18], R7 ;  /* 0x00001807040085a7 */ /* 0x000ea400080010ff */
[----:B--2---:R-:W-:Y:S05]  /*95b0*/  @!P0 BRA `(.L_x_121) ;  /* 0xfffffffc00f08947 */ /* 0x004fea000383ffff */
[----:B------:R-:W-:Y:S05]  /*95c0*/  BRA `(.L_x_21) ;  /* 0xffffff8000647947 */ /* 0x000fea000383ffff */
.L_x_24:
[----:B-1----:R1:W2:Y:S02]  /*95d0*/  SYNCS.PHASECHK.TRANS64.TRYWAIT P0, [R8+URZ+0x80], R5 ;  /* 0x00008005080075a7 */ /* 0x0022a400080011ff */
[----:B--2---:R-:W-:Y:S05]  /*95e0*/  @!P0 NANOSLEEP.SYNCS 0x989680 ;  /* 0x009896800000895d */ /* 0x004fea0003900000 */
[----:B------:R-:W2:Y:S02]  /*95f0*/  @!P0 SYNCS.PHASECHK.TRANS64 P0, [R8+URZ+0x80], R5 ;  /* 0x00008005080085a7 */ /* 0x000ea400080010ff */
[----:B--2---:R-:W-:Y:S05]  /*9600*/  @!P0 BRA `(.L_x_24) ;  /* 0xfffffffc00f08947 */ /* 0x004fea000383ffff */
[----:B------:R-:W-:Y:S05]  /*9610*/  BRA `(.L_x_122) ;  /* 0xffffff8000fc7947 */ /* 0x000fea000383ffff */
.L_x_28:
[----:B------:R-:W-:-:S07]  /*9620*/  MOV R0, UR4 ;  /* 0x0000000400007c02 */ /* 0x000fce0008000f00 */
.L_x_123:
[----:B-1----:R1:W2:Y:S02]  /*9630*/  SYNCS.PHASECHK.TRANS64.TRYWAIT P0, [R0+URZ], R3 ;  /* 0x00000003000075a7 */ /* 0x0022a400080011ff */
[----:B--2---:R-:W-:Y:S05]  /*9640*/  @!P0 NANOSLEEP.SYNCS 0x989680 ;  /* 0x009896800000895d */ /* 0x004fea0003900000 */
[----:B------:R-:W2:Y:S02]  /*9650*/  @!P0 SYNCS.PHASECHK.TRANS64 P0, [R0+URZ], R3 ;  /* 0x00000003000085a7 */ /* 0x000ea400080010ff */
[----:B--2---:R-:W-:Y:S05]  /*9660*/  @!P0 BRA `(.L_x_123) ;  /* 0xfffffffc00f08947 */ /* 0x004fea000383ffff */
[----:B------:R-:W-:Y:S05]  /*9670*/  BRA `(.L_x_124) ;  /* 0xffffff8800707947 */ /* 0x000fea000383ffff */
.L_x_29:
[----:B------:R-:W-:-:S07]  /*9680*/  MOV R0, UR4 ;  /* 0x0000000400007c02 */ /* 0x000fce0008000f00 */
.L_x_125:
[----:B-1----:R1:W2:Y:S02]  /*9690*/  SYNCS.PHASECHK.TRANS64.TRYWAIT P0, [R0+URZ], R3 ;  /* 0x00000003000075a7 */ /* 0x0022a400080011ff */
[----:B--2---:R-:W-:Y:S05]  /*96a0*/  @!P0 NANOSLEEP.SYNCS 0x989680 ;  /* 0x009896800000895d */ /* 0x004fea0003900000 */
[----:B------:R-:W2:Y:S02]  /*96b0*/  @!P0 SYNCS.PHASECHK.TRANS64 P0, [R0+URZ], R3 ;  /* 0x00000003000085a7 */ /* 0x000ea400080010ff */
[----:B--2---:R-:W-:Y:S05]  /*96c0*/  @!P0 BRA `(.L_x_125) ;  /* 0xfffffffc00f08947 */ /* 0x004fea000383ffff */
[----:B------:R-:W-:Y:S05]  /*96d0*/  BRA `(.L_x_126) ;  /* 0xffffff88007c7947 */ /* 0x000fea000383ffff */
.L_x_32:
[----:B-1----:R1:W2:Y:S02]  /*96e0*/  SYNCS.PHASECHK.TRANS64.TRYWAIT P0, [R2+URZ+0xc0], R5 ;  /* 0x0000c005020075a7 */ /* 0x0022a400080011ff */
[----:B--2---:R-:W-:Y:S05]  /*96f0*/  @!P0 NANOSLEEP.SYNCS 0x989680 ;  /* 0x009896800000895d */ /* 0x004fea0003900000 */
[----:B------:R-:W2:Y:S02]  /*9700*/  @!P0 SYNCS.PHASECHK.TRANS64 P0, [R2+URZ+0xc0], R5 ;  /* 0x0000c005020085a7 */ /* 0x000ea400080010ff */
[----:B--2---:R-:W-:Y:S05]  /*9710*/  @!P0 BRA `(.L_x_32) ;  /* 0xfffffffc00f08947 */ /* 0x004fea000383ffff */
[----:B------:R-:W-:Y:S05]  /*9720*/  BRA `(.L_x_127) ;  /* 0xffffff8800d87947 */ /* 0x000fea000383ffff */
.L_x_33:
[----:B------:R-:W-:-:S07]  /*9730*/  MOV R2, UR5 ;  /* 0x0000000500027c02 */ /* 0x000fce0008000f00 */
.L_x_128:
[----:B-1----:R1:W2:Y:S02]  /*9740*/  SYNCS.PHASECHK.TRANS64.TRYWAIT P0, [R2+URZ+0x90], R5 ;  /* 0x00009005020075a7 */ /* 0x0022a400080011ff */
[----:B--2---:R-:W-:Y:S05]  /*9750*/  @!P0 NANOSLEEP.SYNCS 0x989680 ;  /* 0x009896800000895d */ /* 0x004fea0003900000 */
[----:B------:R-:W2:Y:S02]  /*9760*/  @!P0 SYNCS.PHASECHK.TRANS64 P0, [R2+URZ+0x90], R5 ;  /* 0x00009005020085a7 */ /* 0x000ea400080010ff */
[----:B--2---:R-:W-:Y:S05]  /*9770*/  @!P0 BRA `(.L_x_128) ;  /* 0xfffffffc00f08947 */ /* 0x004fea000383ffff */
[----:B------:R-:W-:Y:S05]  /*9780*/  BRA `(.L_x_129) ;  /* 0xffffff8800e87947 */ /* 0x000fea000383ffff */
.L_x_34:
[----:B-1----:R1:W2:Y:S02]  /*9790*/  SYNCS.PHASECHK.TRANS64.TRYWAIT P1, [R2+URZ+0x80], R5 ;  /* 0x00008005020075a7 */ /* 0x0022a400080211ff */
[----:B--2---:R-:W-:Y:S05]  /*97a0*/  @!P1 NANOSLEEP.SYNCS 0x989680 ;  /* 0x009896800000995d */ /* 0x004fea0003900000 */
[----:B------:R-:W2:Y:S02]  /*97b0*/  @!P1 SYNCS.PHASECHK.TRANS64 P1, [R2+URZ+0x80], R5 ;  /* 0x00008005020095a7 */ /* 0x000ea400080210ff */
[----:B--2---:R-:W-:Y:S05]  /*97c0*/  @!P1 BRA `(.L_x_34) ;  /* 0xfffffffc00f09947 */ /* 0x004fea000383ffff */
[----:B------:R-:W-:Y:S05]  /*97d0*/  BRA `(.L_x_130) ;  /* 0xffffff8c00187947 */ /* 0x000fea000383ffff */
.L_x_37:
[----:B------:R-:W-:-:S07]  /*97e0*/  MOV R0, UR5 ;  /* 0x0000000500007c02 */ /* 0x000fce0008000f00 */
.L_x_131:
[----:B-1----:R1:W2:Y:S02]  /*97f0*/  SYNCS.PHASECHK.TRANS64.TRYWAIT P0, [R0+URZ+0x90], R3 ;  /* 0x00009003000075a7 */ /* 0x0022a400080011ff */
[----:B--2---:R-:W-:Y:S05]  /*9800*/  @!P0 NANOSLEEP.SYNCS 0x989680 ;  /* 0x009896800000895d */ /* 0x004fea0003900000 */
[----:B------:R-:W2:Y:S02]  /*9810*/  @!P0 SYNCS.PHASECHK.TRANS64 P0, [R0+URZ+0x90], R3 ;  /* 0x00009003000085a7 */ /* 0x000ea400080010ff */
[----:B--2---:R-:W-:Y:S05]  /*9820*/  @!P0 BRA `(.L_x_131) ;  /* 0xfffffffc00f08947 */ /* 0x004fea000383ffff */
[----:B------:R-:W-:Y:S05]  /*9830*/  BRA `(.L_x_36) ;  /* 0xffffff8c006c7947 */ /* 0x000fea000383ffff */
.L_x_44:
[----:B-1----:R1:W2:Y:S02]  /*9840*/  SYNCS.PHASECHK.TRANS64.TRYWAIT P1, [R0+URZ+0x80], R5 ;  /* 0x00008005000075a7 */ /* 0x0022a400080211ff */
[----:B--2---:R-:W-:Y:S05]  /*9850*/  @!P1 NANOSLEEP.SYNCS 0x989680 ;  /* 0x009896800000995d */ /* 0x004fea0003900000 */
[----:B------:R-:W2:Y:S02]  /*9860*/  @!P1 SYNCS.PHASECHK.TRANS64 P1, [R0+URZ+0x80], R5 ;  /* 0x00008005000095a7 */ /* 0x000ea400080210ff */
[----:B--2---:R-:W-:Y:S05]  /*9870*/  @!P1 BRA `(.L_x_44) ;  /* 0xfffffffc00f09947 */ /* 0x004fea000383ffff */
[----:B------:R-:W-:Y:S05]  /*9880*/  BRA `(.L_x_132) ;  /* 0xffffff9400107947 */ /* 0x000fea000383ffff */
.L_x_45:
[----:B------:R-:W-:-:S07]  /*9890*/  MOV R3, UR6 ;  /* 0x0000000600037c02 */ /* 0x000fce0008000f00 */
.L_x_133:
[----:B-1----:R1:W2:Y:S02]  /*98a0*/  SYNCS.PHASECHK.TRANS64.TRYWAIT P0, [R3+URZ+0xb0], R0 ;  /* 0x0000b000030075a7 */ /* 0x0022a400080011ff */
[----:B--2---:R-:W-:Y:S05]  /*98b0*/  @!P0 NANOSLEEP.SYNCS 0x989680 ;  /* 0x009896800000895d */ /* 0x004fea0003900000 */
[----:B------:R-:W2:Y:S02]  /*98c0*/  @!P0 SYNCS.PHASECHK.TRANS64 P0, [R3+URZ+0xb0], R0 ;  /* 0x0000b000030085a7 */ /* 0x000ea400080010ff */
[----:B--2---:R-:W-:Y:S05]  /*98d0*/  @!P0 BRA `(.L_x_133) ;  /* 0xfffffffc00f08947 */ /* 0x004fea000383ffff */
[----:B------:R-:W-:Y:S05]  /*98e0*/  BRA `(.L_x_134) ;  /* 0xffffff9400487947 */ /* 0x000fea000383ffff */
.L_x_48:
[----:B------:R-:W-:Y:S07]  /*98f0*/  MOV R0, UR5 ;  /* 0x0000000500007c02 */ /* 0x000fee0008000f00 */
.L_x_135:
[----:B-1----:R1:W2:Y:S02]  /*9900*/  SYNCS.PHASECHK.TRANS64.TRYWAIT P0, [R0+URZ], R3 ;  /* 0x00000003000075a7 */ /* 0x0022a400080011ff */
[----:B--2---:R-:W-:Y:S05]  /*9910*/  @!P0 NANOSLEEP.SYNCS 0x989680 ;  /* 0x009896800000895d */ /* 0x004fea0003900000 */
[----:B------:R-:W2:Y:S02]  /*9920*/  @!P0 SYNCS.PHASECHK.TRANS64 P0, [R0+URZ], R3 ;  /* 0x00000003000085a7 */ /* 0x000ea400080010ff */
[----:B--2---:R-:W-:Y:S05]  /*9930*/  @!P0 BRA `(.L_x_135) ;  /* 0xfffffffc00f08947 */ /* 0x004fea000383ffff */
[----:B------:R-:W-:Y:S05]  /*9940*/  BRA `(.L_x_47) ;  /* 0xffffff9400647947 */ /* 0x000fea000383ffff */
.L_x_51:
[----:B------:R-:W-:-:S07]  /*9950*/  MOV R0, UR6 ;  /* 0x0000000600007c02 */ /* 0x000fce0008000f00 */
.L_x_136:
[----:B-1----:R1:W2:Y:S02]  /*9960*/  SYNCS.PHASECHK.TRANS64.TRYWAIT P0, [R0+URZ], R3 ;  /* 0x00000003000075a7 */ /* 0x0022a400080011ff */
[----:B--2---:R-:W-:Y:S05]  /*9970*/  @!P0 NANOSLEEP.SYNCS 0x989680 ;  /* 0x009896800000895d */ /* 0x004fea0003900000 */
[----:B------:R-:W2:Y:S02]  /*9980*/  @!P0 SYNCS.PHASECHK.TRANS64 P0, [R0+URZ], R3 ;  /* 0x00000003000085a7 */ /* 0x000ea400080010ff */
[----:B--2---:R-:W-:Y:S05]  /*9990*/  @!P0 BRA `(.L_x_136) ;  /* 0xfffffffc00f08947 */ /* 0x004fea000383ffff */
[----:B------:R-:W-:Y:S05]  /*99a0*/  BRA `(.L_x_137) ;  /* 0xffffff9800507947 */ /* 0x000fea000383ffff */
.L_x_52:
[----:B------:R-:W-:-:S07]  /*99b0*/  MOV R0, UR7 ;  /* 0x0000000700007c02 */ /* 0x000fce0008000f00 */
.L_x_138:
[----:B-1----:R1:W2:Y:S02]  /*99c0*/  SYNCS.PHASECHK.TRANS64.TRYWAIT P0, [R0+URZ], R3 ;  /* 0x00000003000075a7 */ /* 0x0022a400080011ff */
[----:B--2---:R-:W-:Y:S05]  /*99d0*/  @!P0 NANOSLEEP.SYNCS 0x989680 ;  /* 0x009896800000895d */ /* 0x004fea0003900000 */
[----:B------:R-:W2:Y:S02]  /*99e0*/  @!P0 SYNCS.PHASECHK.TRANS64 P0, [R0+URZ], R3 ;  /* 0x00000003000085a7 */ /* 0x000ea400080010ff */
[----:B--2---:R-:W-:Y:S05]  /*99f0*/  @!P0 BRA `(.L_x_138) ;  /* 0xfffffffc00f08947 */ /* 0x004fea000383ffff */
[----:B------:R-:W-:Y:S05]  /*9a00*/  BRA `(.L_x_139) ;  /* 0xffffff98005c7947 */ /* 0x000fea000383ffff */
.L_x_57:
[----:B--2---:R2:W4:Y:S02]  /*9a10*/  SYNCS.PHASECHK.TRANS64.TRYWAIT P0, [R0+URZ+0x80], R3 ;  /* 0x00008003000075a7 */ /* 0x00452400080011ff */
[----:B----4-:R-:W-:Y:S05]  /*9a20*/  @!P0 NANOSLEEP.SYNCS 0x989680 ;  /* 0x009896800000895d */ /* 0x010fea0003900000 */
[----:B------:R-:W4:Y:S02]  /*9a30*/  @!P0 SYNCS.PHASECHK.TRANS64 P0, [R0+URZ+0x80], R3 ;  /* 0x00008003000085a7 */ /* 0x000f2400080010ff */
[----:B----4-:R-:W-:Y:S05]  /*9a40*/  @!P0 BRA `(.L_x_57) ;  /* 0xfffffffc00f08947 */ /* 0x010fea000383ffff */
[----:B------:R-:W-:Y:S05]  /*9a50*/  BRA `(.L_x_140) ;  /* 0xffffff9c00587947 */ /* 0x000fea000383ffff */
.L_x_60:
[----:B------:R-:W-:Y:S07]  /*9a60*/  MOV R0, UR4 ;  /* 0x0000000400007c02 */ /* 0x000fee0008000f00 */
.L_x_141:
[----:B--2---:R2:W3:Y:S02]  /*9a70*/  SYNCS.PHASECHK.TRANS64.TRYWAIT P0, [R0+URZ+0x78], R3 ;  /* 0x00007803000075a7 */ /* 0x0044e400080011ff */
[----:B---3--:R-:W-:Y:S05]  /*9a80*/  @!P0 NANOSLEEP.SYNCS 0x989680 ;  /* 0x009896800000895d */ /* 0x008fea0003900000 */
[----:B------:R-:W3:Y:S02]  /*9a90*/  @!P0 SYNCS.PHASECHK.TRANS64 P0, [R0+URZ+0x78], R3 ;  /* 0x00007803000085a7 */ /* 0x000ee400080010ff */
[----:B---3--:R-:W-:Y:S05]  /*9aa0*/  @!P0 BRA `(.L_x_141) ;  /* 0xfffffffc00f08947 */ /* 0x008fea000383ffff */
[----:B------:R-:W-:Y:S05]  /*9ab0*/  BRA `(.L_x_59) ;  /* 0xffffffa000387947 */ /* 0x000fea000383ffff */
.L_x_63:
[----:B------:R-:W-:Y:S07]  /*9ac0*/  MOV R0, UR4 ;  /* 0x0000000400007c02 */ /* 0x000fee0008000f00 */
.L_x_142:
[----:B-1----:R1:W2:Y:S02]  /*9ad0*/  SYNCS.PHASECHK.TRANS64.TRYWAIT P0, [R0+URZ+0x50], R11 ;  /* 0x0000500b000075a7 */ /* 0x0022a400080011ff */
[----:B--2---:R-:W-:Y:S05]  /*9ae0*/  @!P0 NANOSLEEP.SYNCS 0x989680 ;  /* 0x009896800000895d */ /* 0x004fea0003900000 */
[----:B------:R-:W2:Y:S02]  /*9af0*/  @!P0 SYNCS.PHASECHK.TRANS64 P0, [R0+URZ+0x50], R11 ;  /* 0x0000500b000085a7 */ /* 0x000ea400080010ff */
[----:B--2---:R-:W-:Y:S05]  /*9b00*/  @!P0 BRA `(.L_x_142) ;  /* 0xfffffffc00f08947 */ /* 0x004fea000383ffff */
[----:B------:R-:W-:Y:S05]  /*9b10*/  BRA `(.L_x_143) ;  /* 0xffffffa000b07947 */ /* 0x000fea000383ffff */
.L_x_64:
[----:B------:R-:W-:Y:S07]  /*9b20*/  MOV R0, UR4 ;  /* 0x0000000400007c02 */ /* 0x000fee0008000f00 */
.L_x_144:
[----:B-1----:R1:W2:Y:S02]  /*9b30*/  SYNCS.PHASECHK.TRANS64.TRYWAIT P0, [R0+URZ+0x58], R11 ;  /* 0x0000580b000075a7 */ /* 0x0022a400080011ff */
[----:B--2---:R-:W-:Y:S05]  /*9b40*/  @!P0 NANOSLEEP.SYNCS 0x989680 ;  /* 0x009896800000895d */ /* 0x004fea0003900000 */
[----:B------:R-:W2:Y:S02]  /*9b50*/  @!P0 SYNCS.PHASECHK.TRANS64 P0, [R0+URZ+0x58], R11 ;  /* 0x0000580b000085a7 */ /* 0x000ea400080010ff */
[----:B--2---:R-:W-:Y:S05]  /*9b60*/  @!P0 BRA `(.L_x_144) ;  /* 0xfffffffc00f08947 */ /* 0x004fea000383ffff */
[----:B------:R-:W-:Y:S05]  /*9b70*/  BRA `(.L_x_145) ;  /* 0xffffffa400407947 */ /* 0x000fea000383ffff */
.L_x_65:
[----:B------:R-:W-:Y:S07]  /*9b80*/  MOV R0, UR4 ;  /* 0x0000000400007c02 */ /* 0x000fee0008000f00 */
.L_x_146:
[----:B-1----:R1:W2:Y:S02]  /*9b90*/  SYNCS.PHASECHK.TRANS64.TRYWAIT P0, [R0+URZ+0x60], R11 ;  /* 0x0000600b000075a7 */ /* 0x0022a400080011ff */
[----:B--2---:R-:W-:Y:S05]  /*9ba0*/  @!P0 NANOSLEEP.SYNCS 0x989680 ;  /* 0x009896800000895d */ /* 0x004fea0003900000 */
[----:B------:R-:W2:Y:S02]  /*9bb0*/  @!P0 SYNCS.PHASECHK.TRANS64 P0, [R0+URZ+0x60], R11 ;  /* 0x0000600b000085a7 */ /* 0x000ea400080010ff */
[----:B--2---:R-:W-:Y:S05]  /*9bc0*/  @!P0 BRA `(.L_x_146) ;  /* 0xfffffffc00f08947 */ /* 0x004fea000383ffff */
[----:B------:R-:W-:Y:S05]  /*9bd0*/  BRA `(.L_x_147) ;  /* 0xffffffa400d87947 */ /* 0x000fea000383ffff */
.L_x_66:
[----:B------:R-:W-:Y:S07]  /*9be0*/  MOV R0, UR4 ;  /* 0x0000000400007c02 */ /* 0x000fee0008000f00 */
.L_x_148:
[----:B-1----:R1:W2:Y:S02]  /*9bf0*/  SYNCS.PHASECHK.TRANS64.TRYWAIT P0, [R0+URZ+0x68], R11 ;  /* 0x0000680b000075a7 */ /* 0x0022a400080011ff */
[----:B--2---:R-:W-:Y:S05]  /*9c00*/  @!P0 NANOSLEEP.SYNCS 0x989680 ;  /* 0x009896800000895d */ /* 0x004fea0003900000 */
[----:B------:R-:W2:Y:S02]  /*9c10*/  @!P0 SYNCS.PHASECHK.TRANS64 P0, [R0+URZ+0x68], R11 ;  /* 0x0000680b000085a7 */ /* 0x000ea400080010ff */
[----:B--2---:R-:W-:Y:S05]  /*9c20*/  @!P0 BRA `(.L_x_148) ;  /* 0xfffffffc00f08947 */ /* 0x004fea000383ffff */
[----:B------:R-:W-:Y:S05]  /*9c30*/  BRA `(.L_x_149) ;  /* 0xffffffa800b07947 */ /* 0x000fea000383ffff */
.L_x_68:
[----:B------:R-:W-:-:S07]  /*9c40*/  MOV R0, UR4 ;  /* 0x0000000400007c02 */ /* 0x000fce0008000f00 */
.L_x_150:
[----:B-1----:R1:W2:Y:S02]  /*9c50*/  SYNCS.PHASECHK.TRANS64.TRYWAIT P0, [R0+URZ+0x50], R3 ;  /* 0x00005003000075a7 */ /* 0x0022a400080011ff */
[----:B--2---:R-:W-:Y:S05]  /*9c60*/  @!P0 NANOSLEEP.SYNCS 0x989680 ;  /* 0x009896800000895d */ /* 0x004fea0003900000 */
[----:B------:R-:W2:Y:S02]  /*9c70*/  @!P0 SYNCS.PHASECHK.TRANS64 P0, [R0+URZ+0x50], R3 ;  /* 0x00005003000085a7 */ /* 0x000ea400080010ff */
[----:B--2---:R-:W-:Y:S05]  /*9c80*/  @!P0 BRA `(.L_x_150) ;  /* 0xfffffffc00f08947 */ /* 0x004fea000383ffff */
[----:B------:R-:W-:Y:S05]  /*9c90*/  BRA `(.L_x_151) ;  /* 0xffffffac00747947 */ /* 0x000fea000383ffff */
.L_x_69:
[----:B-1----:R-:W-:-:S07]  /*9ca0*/  MOV R0, UR4 ;  /* 0x0000000400007c02 */ /* 0x002fce0008000f00 */
.L_x_152:
[----:B-1----:R1:W2:Y:S02]  /*9cb0*/  SYNCS.PHASECHK.TRANS64.TRYWAIT P0, [R0+URZ+0x58], R3 ;  /* 0x00005803000075a7 */ /* 0x0022a400080011ff */
[----:B--2---:R-:W-:Y:S05]  /*9cc0*/  @!P0 NANOSLEEP.SYNCS 0x989680 ;  /* 0x009896800000895d */ /* 0x004fea0003900000 */
[----:B------:R-:W2:Y:S02]  /*9cd0*/  @!P0 SYNCS.PHASECHK.TRANS64 P0, [R0+URZ+0x58], R3 ;  /* 0x00005803000085a7 */ /* 0x000ea400080010ff */
[----:B--2---:R-:W-:Y:S05]  /*9ce0*/  @!P0 BRA `(.L_x_152) ;  /* 0xfffffffc00f08947 */ /* 0x004fea000383ffff */
[----:B------:R-:W-:Y:S05]  /*9cf0*/  BRA `(.L_x_153) ;  /* 0xffffffac00647947 */ /* 0x000fea000383ffff */
.L_x_70:
[----:B-1----:R-:W-:-:S07]  /*9d00*/  MOV R0, UR4 ;  /* 0x0000000400007c02 */ /* 0x002fce0008000f00 */
.L_x_154:
[----:B-1----:R1:W2:Y:S02]  /*9d10*/  SYNCS.PHASECHK.TRANS64.TRYWAIT P0, [R0+URZ+0x60], R3 ;  /* 0x00006003000075a7 */ /* 0x0022a400080011ff */
[----:B--2---:R-:W-:Y:S05]  /*9d20*/  @!P0 NANOSLEEP.SYNCS 0x989680 ;  /* 0x009896800000895d */ /* 0x004fea0003900000 */
[----:B------:R-:W2:Y:S02]  /*9d30*/  @!P0 SYNCS.PHASECHK.TRANS64 P0, [R0+URZ+0x60], R3 ;  /* 0x00006003000085a7 */ /* 0x000ea400080010ff */
[----:B--2---:R-:W-:Y:S05]  /*9d40*/  @!P0 BRA `(.L_x_154) ;  /* 0xfffffffc00f08947 */ /* 0x004fea000383ffff */
[----:B------:R-:W-:Y:S05]  /*9d50*/  BRA `(.L_x_155) ;  /* 0xffffffac00547947 */ /* 0x000fea000383ffff */
.L_x_72:
[----:B--2---:R2:W4:Y:S02]  /*9d60*/  SYNCS.PHASECHK.TRANS64.TRYWAIT P0, [R0+URZ+0x80], R3 ;  /* 0x00008003000075a7 */ /* 0x00452400080011ff */
[----:B----4-:R-:W-:Y:S05]  /*9d70*/  @!P0 NANOSLEEP.SYNCS 0x989680 ;  /* 0x009896800000895d */ /* 0x010fea0003900000 */
[----:B------:R-:W4:Y:S02]  /*9d80*/  @!P0 SYNCS.PHASECHK.TRANS64 P0, [R0+URZ+0x80], R3 ;  /* 0x00008003000085a7 */ /* 0x000f2400080010ff */
[----:B----4-:R-:W-:Y:S05]  /*9d90*/  @!P0 BRA `(.L_x_72) ;  /* 0xfffffffc00f08947 */ /* 0x010fea000383ffff */
[----:B------:R-:W-:Y:S05]  /*9da0*/  BRA `(.L_x_156) ;  /* 0xffffffb0001c7947 */ /* 0x000fea000383ffff */
.L_x_83:
[----:B-1----:R-:W-:Y:S04]  /*9db0*/  MOV R0, UR48 ;  /* 0x0000003000007c02 */ /* 0x002fe80008000f00 */
[----:B------:R1:W3:Y:S03]  /*9dc0*/  SYNCS.PHASECHK.TRANS64.TRYWAIT P1, [R0+URZ+0x30], R5 ;  /* 0x00003005000075a7 */ /* 0x0002e600080211ff */
[----:B---3--:R-:W-:Y:S05]  /*9dd0*/  @!P1 NANOSLEEP.SYNCS 0x989680 ;  /* 0x009896800000995d */ /* 0x008fea0003900000 */
[----:B------:R-:W3:Y:S02]  /*9de0*/  @!P1 SYNCS.PHASECHK.TRANS64 P1, [R0+URZ+0x30], R5 ;  /* 0x00003005000095a7 */ /* 0x000ee400080210ff */
[----:B---3--:R-:W-:Y:S05]  /*9df0*/  @!P1 BRA `(.L_x_83) ;  /* 0xfffffffc00ec9947 */ /* 0x008fea000383ffff */
[----:B------:R-:W-:Y:S05]  /*9e00*/  BRA `(.L_x_82) ;  /* 0xffffffbc006c7947 */ /* 0x000fea000383ffff */
.L_x_85:
[----:B-1----:R1:W4:Y:S02]  /*9e10*/  SYNCS.PHASECHK.TRANS64.TRYWAIT P0, [R110+URZ+0xa0], R3 ;  /* 0x0000a0036e0075a7 */ /* 0x00232400080011ff */
[----:B----4-:R-:W-:Y:S05]  /*9e20*/  @!P0 NANOSLEEP.SYNCS 0x989680 ;  /* 0x009896800000895d */ /* 0x010fea0003900000 */
[----:B------:R-:W4:Y:S02]  /*9e30*/  @!P0 SYNCS.PHASECHK.TRANS64 P0, [R110+URZ+0xa0], R3 ;  /* 0x0000a0036e0085a7 */ /* 0x000f2400080010ff */
[----:B----4-:R-:W-:Y:S05]  /*9e40*/  @!P0 BRA `(.L_x_85) ;  /* 0xfffffffc00f08947 */ /* 0x010fea000383ffff */
[----:B------:R-:W-:Y:S05]  /*9e50*/  BRA `(.L_x_84) ;  /* 0xffffffc000047947 */ /* 0x000fea000383ffff */
.L_x_94:
[----:B-1----:R1:W2:Y:S02]  /*9e60*/  SYNCS.PHASECHK.TRANS64.TRYWAIT P0, [R3+URZ+0x30], R0 ;  /* 0x00003000030075a7 */ /* 0x0022a400080011ff */
[----:B--2---:R-:W-:Y:S05]  /*9e70*/  @!P0 NANOSLEEP.SYNCS 0x989680 ;  /* 0x009896800000895d */ /* 0x004fea0003900000 */
[----:B------:R-:W2:Y:S02]  /*9e80*/  @!P0 SYNCS.PHASECHK.TRANS64 P0, [R3+URZ+0x30], R0 ;  /* 0x00003000030085a7 */ /* 0x000ea400080010ff */
[----:B--2---:R-:W-:Y:S05]  /*9e90*/  @!P0 BRA `(.L_x_94) ;  /* 0xfffffffc00f08947 */ /* 0x004fea000383ffff */
[----:B------:R-:W-:Y:S05]  /*9ea0*/  BRA `(.L_x_93) ;  /* 0xffffffc800c07947 */ /* 0x000fea000383ffff */
.L_x_102:
[----:B-1----:R1:W2:Y:S02]  /*9eb0*/  SYNCS.PHASECHK.TRANS64.TRYWAIT P0, [R3+URZ+0x30], R6 ;  /* 0x00003006030075a7 */ /* 0x0022a400080011ff */
[----:B--2---:R-:W-:Y:S05]  /*9ec0*/  @!P0 NANOSLEEP.SYNCS 0x989680 ;  /* 0x009896800000895d */ /* 0x004fea0003900000 */
[----:B------:R-:W2:Y:S02]  /*9ed0*/  @!P0 SYNCS.PHASECHK.TRANS64 P0, [R3+URZ+0x30], R6 ;  /* 0x00003006030085a7 */ /* 0x000ea400080010ff */
[----:B--2---:R-:W-:Y:S05]  /*9ee0*/  @!P0 BRA `(.L_x_102) ;  /* 0xfffffffc00f08947 */ /* 0x004fea000383ffff */
[----:B------:R-:W-:Y:S05]  /*9ef0*/  BRA `(.L_x_101) ;  /* 0xffffffd800207947 */ /* 0x000fea000383ffff */
.L_x_110:
[----:B-1----:R1:W2:Y:S02]  /*9f00*/  SYNCS.PHASECHK.TRANS64.TRYWAIT P0, [R114+URZ+0x30], R3 ;  /* 0x00003003720075a7 */ /* 0x0022a400080011ff */
[----:B--2---:R-:W-:Y:S05]  /*9f10*/  @!P0 NANOSLEEP.SYNCS 0x989680 ;  /* 0x009896800000895d */ /* 0x004fea0003900000 */
[----:B------:R-:W2:Y:S02]  /*9f20*/  @!P0 SYNCS.PHASECHK.TRANS64 P0, [R114+URZ+0x30], R3 ;  /* 0x00003003720085a7 */ /* 0x000ea400080010ff */
[----:B--2---:R-:W-:Y:S05]  /*9f30*/  @!P0 BRA `(.L_x_110) ;  /* 0xfffffffc00f08947 */ /* 0x004fea000383ffff */
[----:B------:R-:W-:Y:S05]  /*9f40*/  BRA `(.L_x_109) ;  /* 0xffffffe400807947 */ /* 0x000fea000383ffff */
        .weak           $__internal_0_$__cuda_sm10x_tcgen05_guardrail_trap_col_being_dealloced_not_returned_by_alloc
        .type           $__internal_0_$__cuda_sm10x_tcgen05_guardrail_trap_col_being_dealloced_not_returned_by_alloc,@function
        .size           $__internal_0_$__cuda_sm10x_tcgen05_guardrail_trap_col_being_dealloced_not_returned_by_alloc,($__internal_1_$__cuda_sm10x_tcgen05_guardrail_trap_phase_invalid_during_alloc - $__internal_0_$__cuda_sm10x_tcgen05_guardrail_trap_col_being_dealloced_not_returned_by_alloc)
$__internal_0_$__cuda_sm10x_tcgen05_guardrail_trap_col_being_dealloced_not_returned_by_alloc:
[----:B------:R-:W-:Y:S05]  /*9f50*/  BPT.TRAP 0x1 ;  /* 0x000000040000795c */ /* 0x000fea0000300000 */
[----:B------:R-:W-:-:S04]  /*9f60*/  HFMA2 R3, -RZ, RZ, 0, 0 ;  /* 0x00000000ff037431 */ /* 0x000fc800000001ff */
[----:B------:R-:W-:Y:S05]  /*9f70*/  RET.REL.NODEC R2 `(_ZN7cutlass13device_kernelINS_4gemm6kernel13GemmUniversalIN4cute5tupleIJiiiiEEENS1_10collective13CollectiveMmaINS1_41MainloopSm100TmaUmmaWarpSpecializedSparseILi3ELi2ELi2ENS5_IJNS4_1CILi1EEESB_SB_EEEEENS5_IJNSA_ILi128EEESE_SE_EEENS_10bfloat16_tENS5_IJNS4_6LayoutINS5_IJiNS5_IJNSA_ILi2EEEiEEEiEEENS5_IJlNS5_IJSB_SI_EEElEEEEENSH_INS5_IJNS5_IJNS5_IJNSA_ILi8EEESI_SO_EEEiEEENS5_IJNS5_IJNSA_ILi16EEESI_NSA_ILi4EEEEEEiEEEiEEENS5_IJNS5_IJNS5_IJSE_SR_NSA_ILi2048EEEEEENSA_ILi16384EEEEEENS5_IJNS5_IJSB_NSA_ILi1024EEENSA_ILi32EEEEEElEEElEEEEEEEESG_NS5_IJlSB_lEEENS4_8TiledMMAINS4_8MMA_AtomIJNS4_27SM100_MMA_F16BF16_SS_SPARSEISG_SG_fLi128ELi128ELNS4_4UMMA5MajorE0ELS1C_0ELNS1B_7ScaleInE0ELS1D_0EEEEEENSH_ISC_NS5_IJNSA_ILi0EEES1G_S1G_EEEEENS5_IJNS4_10UnderscoreES1J_S1J_EEEEENS4_13SM90_TMA_LOADENS4_14ComposedLayoutINS4_7SwizzleILi3ELi4ELi3EEENS4_25smem_sparse_ptr_flag_bitsILi2ELi16EEENSH_INS5_IJNS5_IJSB_SO_EEENS5_IJSI_NSA_ILi64EEEEEEEEENS5_IJNS5_IJS1G_SE_EEESL_EEEEEEEvNS4_8identityES1M_NS1N_IS1P_NS4_18smem_ptr_flag_bitsILi16EEENSH_INS5_IJSO_S1T_EEENS5_IJS1T_SB_EEEEEEEvS20_EENS_8epilogue10collective18CollectiveEpilogueINS28_23Sm100TmaWarpSpecializedILi4ELi2ELi32ELb1ELb0EEEJSF_NS5_IJNSH_ISE_SB_EENSH_IS11_SB_EEEEEfNS5_IJSB_llEEEfS2G_NS28_6fusion15FusionCallbacksIS2C_NS2H_17LinearCombinationIffffLNS_15FloatRoundStyleE2EEESF_S2F_JEEENS4_5SM1004TMEM4LOAD26SM100_TMEM_LOAD_32dp32b32xES1M_NS1N_INS1O_ILi2ELi5ELi2EEENS21_ILi32EEENSH_INS5_IJS11_SS_EEENS5_IJSB_S11_EEEEEEENS4_39AutoVectorizingCopyWithAssumedAlignmentILi128EEENS4_14SM90_TMA_STOREES2W_S2Y_S2Y_EEEvvEEEEvNT_6ParamsE) ;  /* 0xffffff6002207950 */ /* 0x000fea0003c3ffff */
        .weak           $__internal_1_$__cuda_sm10x_tcgen05_guardrail_trap_phase_invalid_during_alloc
        .type           $__internal_1_$__cuda_sm10x_tcgen05_guardrail_trap_phase_invalid_during_alloc,@function
        .size           $__internal_1_$__cuda_sm10x_tcgen05_guardrail_trap_phase_invalid_during_alloc,($__internal_2_$__cuda_sm10x_tcgen05_guardrail_trap_unallocated_columns_being_dealloced - $__internal_1_$__cuda_sm10x_tcgen05_guardrail_trap_phase_invalid_during_alloc)
$__internal_1_$__cuda_sm10x_tcgen05_guardrail_trap_phase_invalid_during_alloc:
[----:B------:R-:W-:Y:S05]  /*9f80*/  BPT.TRAP 0x1 ;  /* 0x000000040000795c */ /* 0x000fea0000300000 */
[----:B------:R-:W-:-:S04]  /*9f90*/  MOV R3, 0x0 ;  /* 0x0000000000037802 */ /* 0x000fc80000000f00 */
[----:B------:R-:W-:Y:S05]  /*9fa0*/  RET.REL.NODEC R2 `(_ZN7cutlass13device_kernelINS_4gemm6kernel13GemmUniversalIN4cute5tupleIJiiiiEEENS1_10collective13CollectiveMmaINS1_41MainloopSm100TmaUmmaWarpSpecializedSparseILi3ELi2ELi2ENS5_IJNS4_1CILi1EEESB_SB_EEEEENS5_IJNSA_ILi128EEESE_SE_EEENS_10bfloat16_tENS5_IJNS4_6LayoutINS5_IJiNS5_IJNSA_ILi2EEEiEEEiEEENS5_IJlNS5_IJSB_SI_EEElEEEEENSH_INS5_IJNS5_IJNS5_IJNSA_ILi8EEESI_SO_EEEiEEENS5_IJNS5_IJNSA_ILi16EEESI_NSA_ILi4EEEEEEiEEEiEEENS5_IJNS5_IJNS5_IJSE_SR_NSA_ILi2048EEEEEENSA_ILi16384EEEEEENS5_IJNS5_IJSB_NSA_ILi1024EEENSA_ILi32EEEEEElEEElEEEEEEEESG_NS5_IJlSB_lEEENS4_8TiledMMAINS4_8MMA_AtomIJNS4_27SM100_MMA_F16BF16_SS_SPARSEISG_SG_fLi128ELi128ELNS4_4UMMA5MajorE0ELS1C_0ELNS1B_7ScaleInE0ELS1D_0EEEEEENSH_ISC_NS5_IJNSA_ILi0EEES1G_S1G_EEEEENS5_IJNS4_10UnderscoreES1J_S1J_EEEEENS4_13SM90_TMA_LOADENS4_14ComposedLayoutINS4_7SwizzleILi3ELi4ELi3EEENS4_25smem_sparse_ptr_flag_bitsILi2ELi16EEENSH_INS5_IJNS5_IJSB_SO_EEENS5_IJSI_NSA_ILi64EEEEEEEEENS5_IJNS5_IJS1G_SE_EEESL_EEEEEEEvNS4_8identityES1M_NS1N_IS1P_NS4_18smem_ptr_flag_bitsILi16EEENSH_INS5_IJSO_S1T_EEENS5_IJS1T_SB_EEEEEEEvS20_EENS_8epilogue10collective18CollectiveEpilogueINS28_23Sm100TmaWarpSpecializedILi4ELi2ELi32ELb1ELb0EEEJSF_NS5_IJNSH_ISE_SB_EENSH_IS11_SB_EEEEEfNS5_IJSB_llEEEfS2G_NS28_6fusion15FusionCallbacksIS2C_NS2H_17LinearCombinationIffffLNS_15FloatRoundStyleE2EEESF_S2F_JEEENS4_5SM1004TMEM4LOAD26SM100_TMEM_LOAD_32dp32b32xES1M_NS1N_INS1O_ILi2ELi5ELi2EEENS21_ILi32EEENSH_INS5_IJS11_SS_EEENS5_IJSB_S11_EEEEEEENS4_39AutoVectorizingCopyWithAssumedAlignmentILi128EEENS4_14SM90_TMA_STOREES2W_S2Y_S2Y_EEEvvEEEEvNT_6ParamsE) ;  /* 0xffffff6002147950 */ /* 0x000fea0003c3ffff */
        .weak           $__internal_2_$__cuda_sm10x_tcgen05_guardrail_trap_unallocated_columns_being_dealloced
        .type           $__internal_2_$__cuda_sm10x_tcgen05_guardrail_trap_unallocated_columns_being_dealloced,@function
        .size           $__internal_2_$__cuda_sm10x_tcgen05_guardrail_trap_unallocated_columns_being_dealloced,(.L_x_158 - $__internal_2_$__cuda_sm10x_tcgen05_guardrail_trap_unallocated_columns_being_dealloced)
$__internal_2_$__cuda_sm10x_tcgen05_guardrail_trap_unallocated_columns_being_dealloced:
[----:B------:R-:W-:Y:S05]  /*9fb0*/  BPT.TRAP 0x1 ;  /* 0x000000040000795c */ /* 0x000fea0000300000 */
[----:B------:R-:W-:-:S04]  /*9fc0*/  HFMA2 R3, -RZ, RZ, 0, 0 ;  /* 0x00000000ff037431 */ /* 0x000fc800000001ff */
[----:B------:R-:W-:Y:S05]  /*9fd0*/  RET.REL.NODEC R2 `(_ZN7cutlass13device_kernelINS_4gemm6kernel13GemmUniversalIN4cute5tupleIJiiiiEEENS1_10collective13CollectiveMmaINS1_41MainloopSm100TmaUmmaWarpSpecializedSparseILi3ELi2ELi2ENS5_IJNS4_1CILi1EEESB_SB_EEEEENS5_IJNSA_ILi128EEESE_SE_EEENS_10bfloat16_tENS5_IJNS4_6LayoutINS5_IJiNS5_IJNSA_ILi2EEEiEEEiEEENS5_IJlNS5_IJSB_SI_EEElEEEEENSH_INS5_IJNS5_IJNS5_IJNSA_ILi8EEESI_SO_EEEiEEENS5_IJNS5_IJNSA_ILi16EEESI_NSA_ILi4EEEEEEiEEEiEEENS5_IJNS5_IJNS5_IJSE_SR_NSA_ILi2048EEEEEENSA_ILi16384EEEEEENS5_IJNS5_IJSB_NSA_ILi1024EEENSA_ILi32EEEEEElEEElEEEEEEEESG_NS5_IJlSB_lEEENS4_8TiledMMAINS4_8MMA_AtomIJNS4_27SM100_MMA_F16BF16_SS_SPARSEISG_SG_fLi128ELi128ELNS4_4UMMA5MajorE0ELS1C_0ELNS1B_7ScaleInE0ELS1D_0EEEEEENSH_ISC_NS5_IJNSA_ILi0EEES1G_S1G_EEEEENS5_IJNS4_10UnderscoreES1J_S1J_EEEEENS4_13SM90_TMA_LOADENS4_14ComposedLayoutINS4_7SwizzleILi3ELi4ELi3EEENS4_25smem_sparse_ptr_flag_bitsILi2ELi16EEENSH_INS5_IJNS5_IJSB_SO_EEENS5_IJSI_NSA_ILi64EEEEEEEEENS5_IJNS5_IJS1G_SE_EEESL_EEEEEEEvNS4_8identityES1M_NS1N_IS1P_NS4_18smem_ptr_flag_bitsILi16EEENSH_INS5_IJSO_S1T_EEENS5_IJS1T_SB_EEEEEEEvS20_EENS_8epilogue10collective18CollectiveEpilogueINS28_23Sm100TmaWarpSpecializedILi4ELi2ELi32ELb1ELb0EEEJSF_NS5_IJNSH_ISE_SB_EENSH_IS11_SB_EEEEEfNS5_IJSB_llEEEfS2G_NS28_6fusion15FusionCallbacksIS2C_NS2H_17LinearCombinationIffffLNS_15FloatRoundStyleE2EEESF_S2F_JEEENS4_5SM1004TMEM4LOAD26SM100_TMEM_LOAD_32dp32b32xES1M_NS1N_INS1O_ILi2ELi5ELi2EEENS21_ILi32EEENSH_INS5_IJS11_SS_EEENS5_IJSB_S11_EEEEEEENS4_39AutoVectorizingCopyWithAssumedAlignmentILi128EEENS4_14SM90_TMA_STOREES2W_S2Y_S2Y_EEEvvEEEEvNT_6ParamsE) ;  /* 0xffffff6002087950 */ /* 0x000fea0003c3ffff */
.L_x_157:
[----:B------:R-:W-:-:S00]  /*9fe0*/  BRA `(.L_x_157) ;  /* 0xfffffffc00fc7947 */ /* 0x000fc0000383ffff */
[----:B------:R-:W-:-:S00]  /*9ff0*/  NOP ;  /* 0x0000000000007918 */ /* 0x000fc00000000000 */
        /* <DEDUP_REMOVED lines=8> */
.L_x_158:


//--------------------- .nv.global.init           --------------------------
	.section	.nv.global.init,"aw",@progbits
.nv.global.init:
	.type		$str$27,@object
	.size		$str$27,($str$28 - $str$27)
$str$27:
        /*0000*/ 	.byte	0x28, 0x61, 0x64, 0x64, 0x72, 0x65, 0x73, 0x73, 0x20, 0x26, 0x20, 0x6d, 0x61, 0x73, 0x6b, 0x29
        /*0010*/ 	.byte	0x20, 0x3d, 0x3d, 0x20, 0x30, 0x00
	.type		$str$28,@object
	.size		$str$28,($str$26 - $str$28)
$str$28:
        /*0016*/ 	.byte	0x2f, 0x74, 0x6d, 0x70, 0x2f, 0x63, 0x75, 0x74, 0x6c, 0x61, 0x73, 0x73, 0x5f, 0x73, 0x77, 0x65
        /*0026*/ 	.byte	0x65, 0x70, 0x5f, 0x73, 0x72, 0x63, 0x2f, 0x69, 0x6e, 0x63, 0x6c, 0x75, 0x64, 0x65, 0x2f, 0x63
        /*0036*/ 	.byte	0x75, 0x74, 0x65, 0x2f, 0x70, 0x6f, 0x69, 0x6e, 0x74, 0x65, 0x72, 0x5f, 0x66, 0x6c, 0x61, 0x67
        /*0046*/ 	.byte	0x67, 0x65, 0x64, 0x2e, 0x68, 0x70, 0x70, 0x00
	.type		$str$26,@object
	.size		$str$26,($str$25 - $str$26)
$str$26:
        /*004e*/ 	.byte	0x2f, 0x74, 0x6d, 0x70, 0x2f, 0x63, 0x75, 0x74, 0x6c, 0x61, 0x73, 0x73, 0x5f, 0x73, 0x77, 0x65
        /*005e*/ 	.byte	0x65, 0x70, 0x5f, 0x73, 0x72, 0x63, 0x2f, 0x69, 0x6e, 0x63, 0x6c, 0x75, 0x64, 0x65, 0x2f, 0x63
        /*006e*/ 	.byte	0x75, 0x74, 0x65, 0x2f, 0x61, 0x74, 0x6f, 0x6d, 0x2f, 0x63, 0x6f, 0x70, 0x79, 0x5f, 0x74, 0x72
        /*007e*/ 	.byte	0x61, 0x69, 0x74, 0x73, 0x5f, 0x73, 0x6d, 0x31, 0x30, 0x30, 0x2e, 0x68, 0x70, 0x70, 0x00
	.type		$str$25,@object
	.size		$str$25,(__unnamed_1 - $str$25)
$str$25:
        /*008d*/ 	.byte	0x28, 0x28, 0x75, 0x69, 0x6e, 0x74, 0x33, 0x32, 0x5f, 0x74, 0x28, 0x74, 0x68, 0x72, 0x65, 0x61
        /*009d*/ 	.byte	0x64, 0x49, 0x64, 0x78, 0x2e, 0x78, 0x29, 0x20, 0x2f, 0x20, 0x33, 0x32, 0x29, 0x20, 0x25, 0x20
        /*00ad*/ 	.byte	0x34, 0x29, 0x20, 0x3d, 0x3d, 0x20, 0x28, 0x28, 0x28, 0x74, 0x6d, 0x65, 0x6d, 0x5f, 0x61, 0x64
        /*00bd*/ 	.byte	0x64, 0x72, 0x20, 0x3e, 0x3e, 0x20, 0x31, 0x36, 0x29, 0x20, 0x2f, 0x20, 0x33, 0x32, 0x29, 0x20
        /*00cd*/ 	.byte	0x25, 0x20, 0x34, 0x29, 0x00
	.type		__unnamed_1,@object
	.size		__unnamed_1,(__unnamed_2 - __unnamed_1)
__unnamed_1:
        /*00d2*/ 	.byte	0x61, 0x75, 0x74, 0x6f, 0x20, 0x63, 0x75, 0x74, 0x65, 0x3a, 0x3a, 0x61, 0x73, 0x5f, 0x70, 0x6f
        /* <DEDUP_REMOVED lines=23> */
        /*0252*/ 	.byte	0x3a, 0x3a, 0x43, 0x3c, 0x34, 0x30, 0x39, 0x36, 0x3e, 0x3e, 0x3e, 0x3e, 0x5d, 0x00
	.type		__unnamed_2,@object
	.size		__unnamed_2,(.L_2 - __unnamed_2)
__unnamed_2:
        /* <DEDUP_REMOVED lines=42> */
        /*0500*/ 	.byte	0x3e, 0x5d, 0x00
.L_2:


//--------------------- .nv.shared._ZN7cutlass13device_kernelINS_4gemm6kernel13GemmUniversalIN4cute5tupleIJiiiiEEENS1_10collective13CollectiveMmaINS1_41MainloopSm100TmaUmmaWarpSpecializedSparseILi3ELi2ELi2ENS5_IJNS4_1CILi1EEESB_SB_EEEEENS5_IJNSA_ILi128EEESE_SE_EEENS_10bfloat16_tENS5_IJNS4_6LayoutINS5_IJiNS5_IJNSA_ILi2EEEiEEEiEEENS5_IJlNS5_IJSB_SI_EEElEEEEENSH_INS5_IJNS5_IJNS5_IJNSA_ILi8EEESI_SO_EEEiEEENS5_IJNS5_IJNSA_ILi16EEESI_NSA_ILi4EEEEEEiEEEiEEENS5_IJNS5_IJNS5_IJSE_SR_NSA_ILi2048EEEEEENSA_ILi16384EEEEEENS5_IJNS5_IJSB_NSA_ILi1024EEENSA_ILi32EEEEEElEEElEEEEEEEESG_NS5_IJlSB_lEEENS4_8TiledMMAINS4_8MMA_AtomIJNS4_27SM100_MMA_F16BF16_SS_SPARSEISG_SG_fLi128ELi128ELNS4_4UMMA5MajorE0ELS1C_0ELNS1B_7ScaleInE0ELS1D_0EEEEEENSH_ISC_NS5_IJNSA_ILi0EEES1G_S1G_EEEEENS5_IJNS4_10UnderscoreES1J_S1J_EEEEENS4_13SM90_TMA_LOADENS4_14ComposedLayoutINS4_7SwizzleILi3ELi4ELi3EEENS4_25smem_sparse_ptr_flag_bitsILi2ELi16EEENSH_INS5_IJNS5_IJSB_SO_EEENS5_IJSI_NSA_ILi64EEEEEEEEENS5_IJNS5_IJS1G_SE_EEESL_EEEEEEEvNS4_8identityES1M_NS1N_IS1P_NS4_18smem_ptr_flag_bitsILi16EEENSH_INS5_IJSO_S1T_EEENS5_IJS1T_SB_EEEEEEEvS20_EENS_8epilogue10collective18CollectiveEpilogueINS28_23Sm100TmaWarpSpecializedILi4ELi2ELi32ELb1ELb0EEEJSF_NS5_IJNSH_ISE_SB_EENSH_IS11_SB_EEEEEfNS5_IJSB_llEEEfS2G_NS28_6fusion15FusionCallbacksIS2C_NS2H_17LinearCombinationIffffLNS_15FloatRoundStyleE2EEESF_S2F_JEEENS4_5SM1004TMEM4LOAD26SM100_TMEM_LOAD_32dp32b32xES1M_NS1N_INS1O_ILi2ELi5ELi2EEENS21_ILi32EEENSH_INS5_IJS11_SS_EEENS5_IJSB_S11_EEEEEEENS4_39AutoVectorizingCopyWithAssumedAlignmentILi128EEENS4_14SM90_TMA_STOREES2W_S2Y_S2Y_EEEvvEEEEvNT_6ParamsE --------------------------
	.section	.nv.shared._ZN7cutlass13device_kernelINS_4gemm6kernel13GemmUniversalIN4cute5tupleIJiiiiEEENS1_10collective13CollectiveMmaINS1_41MainloopSm100TmaUmmaWarpSpecializedSparseILi3ELi2ELi2ENS5_IJNS4_1CILi1EEESB_SB_EEEEENS5_IJNSA_ILi128EEESE_SE_EEENS_10bfloat16_tENS5_IJNS4_6LayoutINS5_IJiNS5_IJNSA_ILi2EEEiEEEiEEENS5_IJlNS5_IJSB_SI_EEElEEEEENSH_INS5_IJNS5_IJNS5_IJNSA_ILi8EEESI_SO_EEEiEEENS5_IJNS5_IJNSA_ILi16EEESI_NSA_ILi4EEEEEEiEEEiEEENS5_IJNS5_IJNS5_IJSE_SR_NSA_ILi2048EEEEEENSA_ILi16384EEEEEENS5_IJNS5_IJSB_NSA_ILi1024EEENSA_ILi32EEEEEElEEElEEEEEEEESG_NS5_IJlSB_lEEENS4_8TiledMMAINS4_8MMA_AtomIJNS4_27SM100_MMA_F16BF16_SS_SPARSEISG_SG_fLi128ELi128ELNS4_4UMMA5MajorE0ELS1C_0ELNS1B_7ScaleInE0ELS1D_0EEEEEENSH_ISC_NS5_IJNSA_ILi0EEES1G_S1G_EEEEENS5_IJNS4_10UnderscoreES1J_S1J_EEEEENS4_13SM90_TMA_LOADENS4_14ComposedLayoutINS4_7SwizzleILi3ELi4ELi3EEENS4_25smem_sparse_ptr_flag_bitsILi2ELi16EEENSH_INS5_IJNS5_IJSB_SO_EEENS5_IJSI_NSA_ILi64EEEEEEEEENS5_IJNS5_IJS1G_SE_EEESL_EEEEEEEvNS4_8identityES1M_NS1N_IS1P_NS4_18smem_ptr_flag_bitsILi16EEENSH_INS5_IJSO_S1T_EEENS5_IJS1T_SB_EEEEEEEvS20_EENS_8epilogue10collective18CollectiveEpilogueINS28_23Sm100TmaWarpSpecializedILi4ELi2ELi32ELb1ELb0EEEJSF_NS5_IJNSH_ISE_SB_EENSH_IS11_SB_EEEEEfNS5_IJSB_llEEEfS2G_NS28_6fusion15FusionCallbacksIS2C_NS2H_17LinearCombinationIffffLNS_15FloatRoundStyleE2EEESF_S2F_JEEENS4_5SM1004TMEM4LOAD26SM100_TMEM_LOAD_32dp32b32xES1M_NS1N_INS1O_ILi2ELi5ELi2EEENS21_ILi32EEENSH_INS5_IJS11_SS_EEENS5_IJSB_S11_EEEEEEENS4_39AutoVectorizingCopyWithAssumedAlignmentILi128EEENS4_14SM90_TMA_STOREES2W_S2Y_S2Y_EEEvvEEEEvNT_6ParamsE,"aw",@nobits
	.sectionflags	@""
	.align	16
	.zero		1024


//--------------------- .nv.shared.reserved.0     --------------------------
	.section	.nv.shared.reserved.0,"aw",@nobits
	.weak		__nv_reservedSMEM_offset_0_alias
	.size		__nv_reservedSMEM_offset_0_alias, 0, 64
	.other		__nv_reservedSMEM_offset_0_alias,@"STO_CUDA_RESERVED_SHARED STV_DEFAULT"
__nv_reservedSMEM_offset_0_alias:
	.zero		0
.nv.shared.reserved.0:
	.zero		64
	.weak		__nv_reservedSMEM_tcgen05_partition
	.type		__nv_reservedSMEM_tcgen05_partition,@object
	.size		__nv_reservedSMEM_tcgen05_partition,(.L_0 - __nv_reservedSMEM_tcgen05_partition)
__nv_reservedSMEM_tcgen05_partition:
	.zero		32
.L_0:


//--------------------- .nv.global                --------------------------
	.section	.nv.global,"aw",@nobits
.nv.global:
	.type		_ZN39_INTERNAL_da8341a7_4_k_cu_89c456df_29634cute1_E,@object
	.size		_ZN39_INTERNAL_da8341a7_4_k_cu_89c456df_29634cute1_E,(_ZN39_INTERNAL_da8341a7_4_k_cu_89c456df_29634cuda3std3__45__cpo6cbeginE - _ZN39_INTERNAL_da8341a7_4_k_cu_89c456df_29634cute1_E)
_ZN39_INTERNAL_da8341a7_4_k_cu_89c456df_29634cute1_E:
	.zero		1
	.type		_ZN39_INTERNAL_da8341a7_4_k_cu_89c456df_29634cuda3std3__45__cpo6cbeginE,@object
	.size		_ZN39_INTERNAL_da8341a7_4_k_cu_89c456df_29634cuda3std3__45__cpo6cbeginE,(_ZN39_INTERNAL_da8341a7_4_k_cu_89c456df_29634cuda3std3__48in_placeE - _ZN39_INTERNAL_da8341a7_4_k_cu_89c456df_29634cuda3std3__45__cpo6cbeginE)
_ZN39_INTERNAL_da8341a7_4_k_cu_89c456df_29634cuda3std3__45__cpo6cbeginE:
	.zero		1
	.type		_ZN39_INTERNAL_da8341a7_4_k_cu_89c456df_29634cuda3std3__48in_placeE,@object
	.size		_ZN39_INTERNAL_da8341a7_4_k_cu_89c456df_29634cuda3std3__48in_placeE,(_ZN39_INTERNAL_da8341a7_4_k_cu_89c456df_29634cuda3std6ranges3__45__cpo9iter_moveE - _ZN39_INTERNAL_da8341a7_4_k_cu_89c456df_29634cuda3std3__48in_placeE)
_ZN39_INTERNAL_da8341a7_4_k_cu_89c456df_29634cuda3std3__48in_placeE:
	.zero		1
	.type		_ZN39_INTERNAL_da8341a7_4_k_cu_89c456df_29634cuda3std6ranges3__45__cpo9iter_moveE,@object
	.size		_ZN39_INTERNAL_da8341a7_4_k_cu_89c456df_29634cuda3std6ranges3__45__cpo9iter_moveE,(_ZN39_INTERNAL_da8341a7_4_k_cu_89c456df_29634cuda3std3__45__cpo5beginE - _ZN39_INTERNAL_da8341a7_4_k_cu_89c456df_29634cuda3std6ranges3__45__cpo9iter_moveE)
_ZN39_INTERNAL_da8341a7_4_k_cu_89c456df_29634cuda3std6ranges3__45__cpo9iter_moveE:
	.zero		1
	.type		_ZN39_INTERNAL_da8341a7_4_k_cu_89c456df_29634cuda3std3__45__cpo5beginE,@object
	.size		_ZN39_INTERNAL_da8341a7_4_k_cu_89c456df_29634cuda3std3__45__cpo5beginE,(_ZN39_INTERNAL_da8341a7_4_k_cu_89c456df_29634cuda3std3__441_GLOBAL__N__da8341a7_4_k_cu_89c456df_29636ignoreE - _ZN39_INTERNAL_da8341a7_4_k_cu_89c456df_29634cuda3std3__45__cpo5beginE)
_ZN39_INTERNAL_da8341a7_4_k_cu_89c456df_29634cuda3std3__45__cpo5beginE:
	.zero		1
	.type		_ZN39_INTERNAL_da8341a7_4_k_cu_89c456df_29634cuda3std3__441_GLOBAL__N__da8341a7_4_k_cu_89c456df_29636ignoreE,@object
	.size		_ZN39_INTERNAL_da8341a7_4_k_cu_89c456df_29634cuda3std3__441_GLOBAL__N__da8341a7_4_k_cu_89c456df_29636ignoreE,(_ZN39_INTERNAL_da8341a7_4_k_cu_89c456df_29634cute7productE - _ZN39_INTERNAL_da8341a7_4_k_cu_89c456df_29634cuda3std3__441_GLOBAL__N__da8341a7_4_k_cu_89c456df_29636ignoreE)
_ZN39_INTERNAL_da8341a7_4_k_cu_89c456df_29634cuda3std3__441_GLOBAL__N__da8341a7_4_k_cu_89c456df_29636ignoreE:
	.zero		1
	.type		_ZN39_INTERNAL_da8341a7_4_k_cu_89c456df_29634cute7productE,@object
	.size		_ZN39_INTERNAL_da8341a7_4_k_cu_89c456df_29634cute7productE,(_ZN39_INTERNAL_da8341a7_4_k_cu_89c456df_29634cuda3std3__45__cpo3endE - _ZN39_INTERNAL_da8341a7_4_k_cu_89c456df_29634cute7productE)
_ZN39_INTERNAL_da8341a7_4_k_cu_89c456df_29634cute7productE:
	.zero		1
	.type		_ZN39_INTERNAL_da8341a7_4_k_cu_89c456df_29634cuda3std3__45__cpo3endE,@object
	.size		_ZN39_INTERNAL_da8341a7_4_k_cu_89c456df_29634cuda3std3__45__cpo3endE,(_ZN39_INTERNAL_da8341a7_4_k_cu_89c456df_29634cuda3std3__419piecewise_constructE - _ZN39_INTERNAL_da8341a7_4_k_cu_89c456df_29634cuda3std3__45__cpo3endE)
_ZN39_INTERNAL_da8341a7_4_k_cu_89c456df_29634cuda3std3__45__cpo3endE:
	.zero		1
	.type		_ZN39_INTERNAL_da8341a7_4_k_cu_89c456df_29634cuda3std3__419piecewise_constructE,@object
	.size		_ZN39_INTERNAL_da8341a7_4_k_cu_89c456df_29634cuda3std3__419piecewise_constructE,(_ZN39_INTERNAL_da8341a7_4_k_cu_89c456df_29634cuda3std3__45__cpo4cendE - _ZN39_INTERNAL_da8341a7_4_k_cu_89c456df_29634cuda3std3__419piecewise_constructE)
_ZN39_INTERNAL_da8341a7_4_k_cu_89c456df_29634cuda3std3__419piecewise_constructE:
	.zero		1
	.type		_ZN39_INTERNAL_da8341a7_4_k_cu_89c456df_29634cuda3std3__45__cpo4cendE,@object
	.size		_ZN39_INTERNAL_da8341a7_4_k_cu_89c456df_29634cuda3std3__45__cpo4cendE,(_ZN39_INTERNAL_da8341a7_4_k_cu_89c456df_29634cuda3std6ranges3__45__cpo4swapE - _ZN39_INTERNAL_da8341a7_4_k_cu_89c456df_29634cuda3std3__45__cpo4cendE)
_ZN39_INTERNAL_da8341a7_4_k_cu_89c456df_29634cuda3std3__45__cpo4cendE:
	.zero		1
	.type		_ZN39_INTERNAL_da8341a7_4_k_cu_89c456df_29634cuda3std6ranges3__45__cpo4swapE,@object
	.size		_ZN39_INTERNAL_da8341a7_4_k_cu_89c456df_29634cuda3std6ranges3__45__cpo4swapE,(.L_10 - _ZN39_INTERNAL_da8341a7_4_k_cu_89c456df_29634cuda3std6ranges3__45__cpo4swapE)
_ZN39_INTERNAL_da8341a7_4_k_cu_89c456df_29634cuda3std6ranges3__45__cpo4swapE:
	.zero		1
.L_10:


//--------------------- .nv.constant0._ZN7cutlass13device_kernelINS_4gemm6kernel13GemmUniversalIN4cute5tupleIJiiiiEEENS1_10collective13CollectiveMmaINS1_41MainloopSm100TmaUmmaWarpSpecializedSparseILi3ELi2ELi2ENS5_IJNS4_1CILi1EEESB_SB_EEEEENS5_IJNSA_ILi128EEESE_SE_EEENS_10bfloat16_tENS5_IJNS4_6LayoutINS5_IJiNS5_IJNSA_ILi2EEEiEEEiEEENS5_IJlNS5_IJSB_SI_EEElEEEEENSH_INS5_IJNS5_IJNS5_IJNSA_ILi8EEESI_SO_EEEiEEENS5_IJNS5_IJNSA_ILi16EEESI_NSA_ILi4EEEEEEiEEEiEEENS5_IJNS5_IJNS5_IJSE_SR_NSA_ILi2048EEEEEENSA_ILi16384EEEEEENS5_IJNS5_IJSB_NSA_ILi1024EEENSA_ILi32EEEEEElEEElEEEEEEEESG_NS5_IJlSB_lEEENS4_8TiledMMAINS4_8MMA_AtomIJNS4_27SM100_MMA_F16BF16_SS_SPARSEISG_SG_fLi128ELi128ELNS4_4UMMA5MajorE0ELS1C_0ELNS1B_7ScaleInE0ELS1D_0EEEEEENSH_ISC_NS5_IJNSA_ILi0EEES1G_S1G_EEEEENS5_IJNS4_10UnderscoreES1J_S1J_EEEEENS4_13SM90_TMA_LOADENS4_14ComposedLayoutINS4_7SwizzleILi3ELi4ELi3EEENS4_25smem_sparse_ptr_flag_bitsILi2ELi16EEENSH_INS5_IJNS5_IJSB_SO_EEENS5_IJSI_NSA_ILi64EEEEEEEEENS5_IJNS5_IJS1G_SE_EEESL_EEEEEEEvNS4_8identityES1M_NS1N_IS1P_NS4_18smem_ptr_flag_bitsILi16EEENSH_INS5_IJSO_S1T_EEENS5_IJS1T_SB_EEEEEEEvS20_EENS_8epilogue10collective18CollectiveEpilogueINS28_23Sm100TmaWarpSpecializedILi4ELi2ELi32ELb1ELb0EEEJSF_NS5_IJNSH_ISE_SB_EENSH_IS11_SB_EEEEEfNS5_IJSB_llEEEfS2G_NS28_6fusion15FusionCallbacksIS2C_NS2H_17LinearCombinationIffffLNS_15FloatRoundStyleE2EEESF_S2F_JEEENS4_5SM1004TMEM4LOAD26SM100_TMEM_LOAD_32dp32b32xES1M_NS1N_INS1O_ILi2ELi5ELi2EEENS21_ILi32EEENSH_INS5_IJS11_SS_EEENS5_IJSB_S11_EEEEEEENS4_39AutoVectorizingCopyWithAssumedAlignmentILi128EEENS4_14SM90_TMA_STOREES2W_S2Y_S2Y_EEEvvEEEEvNT_6ParamsE --------------------------
	.section	.nv.constant0._ZN7cutlass13device_kernelINS_4gemm6kernel13GemmUniversalIN4cute5tupleIJiiiiEEENS1_10collective13CollectiveMmaINS1_41MainloopSm100TmaUmmaWarpSpecializedSparseILi3ELi2ELi2ENS5_IJNS4_1CILi1EEESB_SB_EEEEENS5_IJNSA_ILi128EEESE_SE_EEENS_10bfloat16_tENS5_IJNS4_6LayoutINS5_IJiNS5_IJNSA_ILi2EEEiEEEiEEENS5_IJlNS5_IJSB_SI_EEElEEEEENSH_INS5_IJNS5_IJNS5_IJNSA_ILi8EEESI_SO_EEEiEEENS5_IJNS5_IJNSA_ILi16EEESI_NSA_ILi4EEEEEEiEEEiEEENS5_IJNS5_IJNS5_IJSE_SR_NSA_ILi2048EEEEEENSA_ILi16384EEEEEENS5_IJNS5_IJSB_NSA_ILi1024EEENSA_ILi32EEEEEElEEElEEEEEEEESG_NS5_IJlSB_lEEENS4_8TiledMMAINS4_8MMA_AtomIJNS4_27SM100_MMA_F16BF16_SS_SPARSEISG_SG_fLi128ELi128ELNS4_4UMMA5MajorE0ELS1C_0ELNS1B_7ScaleInE0ELS1D_0EEEEEENSH_ISC_NS5_IJNSA_ILi0EEES1G_S1G_EEEEENS5_IJNS4_10UnderscoreES1J_S1J_EEEEENS4_13SM90_TMA_LOADENS4_14ComposedLayoutINS4_7SwizzleILi3ELi4ELi3EEENS4_25smem_sparse_ptr_flag_bitsILi2ELi16EEENSH_INS5_IJNS5_IJSB_SO_EEENS5_IJSI_NSA_ILi64EEEEEEEEENS5_IJNS5_IJS1G_SE_EEESL_EEEEEEEvNS4_8identityES1M_NS1N_IS1P_NS4_18smem_ptr_flag_bitsILi16EEENSH_INS5_IJSO_S1T_EEENS5_IJS1T_SB_EEEEEEEvS20_EENS_8epilogue10collective18CollectiveEpilogueINS28_23Sm100TmaWarpSpecializedILi4ELi2ELi32ELb1ELb0EEEJSF_NS5_IJNSH_ISE_SB_EENSH_IS11_SB_EEEEEfNS5_IJSB_llEEEfS2G_NS28_6fusion15FusionCallbacksIS2C_NS2H_17LinearCombinationIffffLNS_15FloatRoundStyleE2EEESF_S2F_JEEENS4_5SM1004TMEM4LOAD26SM100_TMEM_LOAD_32dp32b32xES1M_NS1N_INS1O_ILi2ELi5ELi2EEENS21_ILi32EEENSH_INS5_IJS11_SS_EEENS5_IJSB_S11_EEEEEEENS4_39AutoVectorizingCopyWithAssumedAlignmentILi128EEENS4_14SM90_TMA_STOREES2W_S2Y_S2Y_EEEvvEEEEvNT_6ParamsE,"a",@progbits
	.sectionflags	@""
	.align	4
.nv.constant0._ZN7cutlass13device_kernelINS_4gemm6kernel13GemmUniversalIN4cute5tupleIJiiiiEEENS1_10collective13CollectiveMmaINS1_41MainloopSm100TmaUmmaWarpSpecializedSparseILi3ELi2ELi2ENS5_IJNS4_1CILi1EEESB_SB_EEEEENS5_IJNSA_ILi128EEESE_SE_EEENS_10bfloat16_tENS5_IJNS4_6LayoutINS5_IJiNS5_IJNSA_ILi2EEEiEEEiEEENS5_IJlNS5_IJSB_SI_EEElEEEEENSH_INS5_IJNS5_IJNS5_IJNSA_ILi8EEESI_SO_EEEiEEENS5_IJNS5_IJNSA_ILi16EEESI_NSA_ILi4EEEEEEiEEEiEEENS5_IJNS5_IJNS5_IJSE_SR_NSA_ILi2048EEEEEENSA_ILi16384EEEEEENS5_IJNS5_IJSB_NSA_ILi1024EEENSA_ILi32EEEEEElEEElEEEEEEEESG_NS5_IJlSB_lEEENS4_8TiledMMAINS4_8MMA_AtomIJNS4_27SM100_MMA_F16BF16_SS_SPARSEISG_SG_fLi128ELi128ELNS4_4UMMA5MajorE0ELS1C_0ELNS1B_7ScaleInE0ELS1D_0EEEEEENSH_ISC_NS5_IJNSA_ILi0EEES1G_S1G_EEEEENS5_IJNS4_10UnderscoreES1J_S1J_EEEEENS4_13SM90_TMA_LOADENS4_14ComposedLayoutINS4_7SwizzleILi3ELi4ELi3EEENS4_25smem_sparse_ptr_flag_bitsILi2ELi16EEENSH_INS5_IJNS5_IJSB_SO_EEENS5_IJSI_NSA_ILi64EEEEEEEEENS5_IJNS5_IJS1G_SE_EEESL_EEEEEEEvNS4_8identityES1M_NS1N_IS1P_NS4_18smem_ptr_flag_bitsILi16EEENSH_INS5_IJSO_S1T_EEENS5_IJS1T_SB_EEEEEEEvS20_EENS_8epilogue10collective18CollectiveEpilogueINS28_23Sm100TmaWarpSpecializedILi4ELi2ELi32ELb1ELb0EEEJSF_NS5_IJNSH_ISE_SB_EENSH_IS11_SB_EEEEEfNS5_IJSB_llEEEfS2G_NS28_6fusion15FusionCallbacksIS2C_NS2H_17LinearCombinationIffffLNS_15FloatRoundStyleE2EEESF_S2F_JEEENS4_5SM1004TMEM4LOAD26SM100_TMEM_LOAD_32dp32b32xES1M_NS1N_INS1O_ILi2ELi5ELi2EEENS21_ILi32EEENSH_INS5_IJS11_SS_EEENS5_IJSB_S11_EEEEEEENS4_39AutoVectorizingCopyWithAssumedAlignmentILi128EEENS4_14SM90_TMA_STOREES2W_S2Y_S2Y_EEEvvEEEEvNT_6ParamsE:
	.zero		3456


//--------------------- SYMBOLS --------------------------

	.type		.nv.reservedSmem.offset0,@object
	.size		.nv.reservedSmem.offset0,0x4
	.type		.nv.reservedSmem.cap,@object
	.size		.nv.reservedSmem.cap,0x4
	.type		__assertfail,@function
